//
// Generated by NVIDIA NVVM Compiler
//
// Compiler Build ID: CL-36424714
// Cuda compilation tools, release 13.0, V13.0.88
// Based on NVVM 20.0.0
//

.version 9.0
.target sm_100
.address_size 64

	// .globl	_Z15MatrixMulKernelPfS_S_i
// _ZZ16sMatrixMulKernelPfS_S_iE3Mds has been demoted
// _ZZ16sMatrixMulKernelPfS_S_iE3Nds has been demoted

.visible .entry _Z15MatrixMulKernelPfS_S_i(
	.param .u64 .ptr .align 1 _Z15MatrixMulKernelPfS_S_i_param_0,
	.param .u64 .ptr .align 1 _Z15MatrixMulKernelPfS_S_i_param_1,
	.param .u64 .ptr .align 1 _Z15MatrixMulKernelPfS_S_i_param_2,
	.param .u32 _Z15MatrixMulKernelPfS_S_i_param_3
)
{
	.reg .pred 	%p<10>;
	.reg .b32 	%r<39>;
	.reg .b32 	%f<68>;
	.reg .b64 	%rd<67>;

	ld.param.u64 	%rd14, [_Z15MatrixMulKernelPfS_S_i_param_0];
	ld.param.u64 	%rd15, [_Z15MatrixMulKernelPfS_S_i_param_1];
	ld.param.u32 	%r17, [_Z15MatrixMulKernelPfS_S_i_param_3];
	cvta.to.global.u64 	%rd1, %rd15;
	cvta.to.global.u64 	%rd2, %rd14;
	mov.u32 	%r18, %ctaid.y;
	mov.u32 	%r19, %ntid.y;
	mov.u32 	%r20, %tid.y;
	mad.lo.s32 	%r1, %r18, %r19, %r20;
	mov.u32 	%r21, %ctaid.x;
	mov.u32 	%r22, %ntid.x;
	mov.u32 	%r23, %tid.x;
	mad.lo.s32 	%r2, %r21, %r22, %r23;
	setp.lt.s32 	%p1, %r17, 1;
	mov.f32 	%f67, 0f00000000;
	@%p1 bra 	$L__BB0_12;
	mul.lo.s32 	%r3, %r17, %r1;
	and.b32  	%r4, %r17, 7;
	setp.lt.u32 	%p2, %r17, 8;
	mov.f32 	%f67, 0f00000000;
	mov.b32 	%r37, 0;
	@%p2 bra 	$L__BB0_4;
	and.b32  	%r37, %r17, 2147483640;
	neg.s32 	%r35, %r37;
	mul.wide.u32 	%rd16, %r17, 4;
	add.s64 	%rd3, %rd1, %rd16;
	mul.wide.u32 	%rd17, %r17, 8;
	add.s64 	%rd4, %rd1, %rd17;
	mul.wide.u32 	%rd18, %r17, 12;
	add.s64 	%rd5, %rd1, %rd18;
	mul.wide.u32 	%rd19, %r17, 16;
	add.s64 	%rd6, %rd1, %rd19;
	mul.wide.u32 	%rd20, %r17, 20;
	add.s64 	%rd7, %rd1, %rd20;
	mul.wide.u32 	%rd21, %r17, 24;
	add.s64 	%rd8, %rd1, %rd21;
	mul.wide.u32 	%rd22, %r17, 28;
	add.s64 	%rd9, %rd1, %rd22;
	mul.wide.u32 	%rd23, %r3, 4;
	add.s64 	%rd24, %rd23, %rd2;
	add.s64 	%rd66, %rd24, 16;
	mov.f32 	%f67, 0f00000000;
	mov.u32 	%r34, %r2;
$L__BB0_3:
	.pragma "nounroll";
	mul.wide.s32 	%rd25, %r34, 4;
	add.s64 	%rd26, %rd3, %rd25;
	add.s64 	%rd27, %rd4, %rd25;
	add.s64 	%rd28, %rd5, %rd25;
	add.s64 	%rd29, %rd6, %rd25;
	add.s64 	%rd30, %rd7, %rd25;
	add.s64 	%rd31, %rd8, %rd25;
	add.s64 	%rd32, %rd9, %rd25;
	add.s64 	%rd33, %rd1, %rd25;
	ld.global.f32 	%f17, [%rd66+-16];
	ld.global.f32 	%f18, [%rd33];
	fma.rn.f32 	%f19, %f17, %f18, %f67;
	ld.global.f32 	%f20, [%rd66+-12];
	ld.global.f32 	%f21, [%rd26];
	fma.rn.f32 	%f22, %f20, %f21, %f19;
	ld.global.f32 	%f23, [%rd66+-8];
	ld.global.f32 	%f24, [%rd27];
	fma.rn.f32 	%f25, %f23, %f24, %f22;
	ld.global.f32 	%f26, [%rd66+-4];
	ld.global.f32 	%f27, [%rd28];
	fma.rn.f32 	%f28, %f26, %f27, %f25;
	ld.global.f32 	%f29, [%rd66];
	ld.global.f32 	%f30, [%rd29];
	fma.rn.f32 	%f31, %f29, %f30, %f28;
	ld.global.f32 	%f32, [%rd66+4];
	ld.global.f32 	%f33, [%rd30];
	fma.rn.f32 	%f34, %f32, %f33, %f31;
	ld.global.f32 	%f35, [%rd66+8];
	ld.global.f32 	%f36, [%rd31];
	fma.rn.f32 	%f37, %f35, %f36, %f34;
	ld.global.f32 	%f38, [%rd66+12];
	ld.global.f32 	%f39, [%rd32];
	fma.rn.f32 	%f67, %f38, %f39, %f37;
	add.s32 	%r35, %r35, 8;
	shl.b32 	%r25, %r17, 3;
	add.s32 	%r34, %r34, %r25;
	add.s64 	%rd66, %rd66, 32;
	setp.ne.s32 	%p3, %r35, 0;
	@%p3 bra 	$L__BB0_3;
$L__BB0_4:
	setp.eq.s32 	%p4, %r4, 0;
	@%p4 bra 	$L__BB0_12;
	and.b32  	%r12, %r17, 3;
	setp.lt.u32 	%p5, %r4, 4;
	@%p5 bra 	$L__BB0_7;
	add.s32 	%r26, %r37, %r3;
	mul.wide.u32 	%rd34, %r26, 4;
	add.s64 	%rd35, %rd2, %rd34;
	ld.global.f32 	%f41, [%rd35];
	mad.lo.s32 	%r27, %r37, %r17, %r2;
	mul.wide.s32 	%rd36, %r27, 4;
	add.s64 	%rd37, %rd1, %rd36;
	ld.global.f32 	%f42, [%rd37];
	fma.rn.f32 	%f43, %f41, %f42, %f67;
	cvt.u64.u32 	%rd38, %r3;
	cvt.u64.u32 	%rd39, %r37;
	add.s64 	%rd40, %rd39, %rd38;
	shl.b64 	%rd41, %rd40, 2;
	add.s64 	%rd42, %rd2, %rd41;
	ld.global.f32 	%f44, [%rd42+4];
	mul.wide.u32 	%rd43, %r17, 4;
	add.s64 	%rd44, %rd37, %rd43;
	ld.global.f32 	%f45, [%rd44];
	fma.rn.f32 	%f46, %f44, %f45, %f43;
	ld.global.f32 	%f47, [%rd42+8];
	add.s64 	%rd45, %rd44, %rd43;
	ld.global.f32 	%f48, [%rd45];
	fma.rn.f32 	%f49, %f47, %f48, %f46;
	ld.global.f32 	%f50, [%rd42+12];
	add.s64 	%rd46, %rd45, %rd43;
	ld.global.f32 	%f51, [%rd46];
	fma.rn.f32 	%f67, %f50, %f51, %f49;
	add.s32 	%r37, %r37, 4;
$L__BB0_7:
	setp.eq.s32 	%p6, %r12, 0;
	@%p6 bra 	$L__BB0_12;
	setp.eq.s32 	%p7, %r12, 1;
	@%p7 bra 	$L__BB0_10;
	add.s32 	%r28, %r37, %r3;
	mul.wide.u32 	%rd47, %r28, 4;
	add.s64 	%rd48, %rd2, %rd47;
	ld.global.f32 	%f53, [%rd48];
	mad.lo.s32 	%r29, %r37, %r17, %r2;
	mul.wide.s32 	%rd49, %r29, 4;
	add.s64 	%rd50, %rd1, %rd49;
	ld.global.f32 	%f54, [%rd50];
	fma.rn.f32 	%f55, %f53, %f54, %f67;
	cvt.u64.u32 	%rd51, %r3;
	cvt.u64.u32 	%rd52, %r37;
	add.s64 	%rd53, %rd52, %rd51;
	shl.b64 	%rd54, %rd53, 2;
	add.s64 	%rd55, %rd2, %rd54;
	ld.global.f32 	%f56, [%rd55+4];
	mul.wide.u32 	%rd56, %r17, 4;
	add.s64 	%rd57, %rd50, %rd56;
	ld.global.f32 	%f57, [%rd57];
	fma.rn.f32 	%f67, %f56, %f57, %f55;
	add.s32 	%r37, %r37, 2;
$L__BB0_10:
	and.b32  	%r30, %r17, 1;
	setp.eq.b32 	%p8, %r30, 1;
	not.pred 	%p9, %p8;
	@%p9 bra 	$L__BB0_12;
	add.s32 	%r31, %r37, %r3;
	mul.wide.u32 	%rd58, %r31, 4;
	add.s64 	%rd59, %rd2, %rd58;
	ld.global.f32 	%f58, [%rd59];
	mad.lo.s32 	%r32, %r37, %r17, %r2;
	mul.wide.s32 	%rd60, %r32, 4;
	add.s64 	%rd61, %rd1, %rd60;
	ld.global.f32 	%f59, [%rd61];
	fma.rn.f32 	%f67, %f58, %f59, %f67;
$L__BB0_12:
	ld.param.u64 	%rd65, [_Z15MatrixMulKernelPfS_S_i_param_2];
	cvta.to.global.u64 	%rd62, %rd65;
	mad.lo.s32 	%r33, %r17, %r1, %r2;
	mul.wide.s32 	%rd63, %r33, 4;
	add.s64 	%rd64, %rd62, %rd63;
	st.global.f32 	[%rd64], %f67;
	ret;

}
	// .globl	_Z16sMatrixMulKernelPfS_S_i
.visible .entry _Z16sMatrixMulKernelPfS_S_i(
	.param .u64 .ptr .align 1 _Z16sMatrixMulKernelPfS_S_i_param_0,
	.param .u64 .ptr .align 1 _Z16sMatrixMulKernelPfS_S_i_param_1,
	.param .u64 .ptr .align 1 _Z16sMatrixMulKernelPfS_S_i_param_2,
	.param .u32 _Z16sMatrixMulKernelPfS_S_i_param_3
)
{
	.reg .pred 	%p<10>;
	.reg .b32 	%r<119>;
	.reg .b32 	%f<143>;
	.reg .b64 	%rd<48>;
	// demoted variable
	.shared .align 4 .b8 _ZZ16sMatrixMulKernelPfS_S_iE3Mds[16];
	// demoted variable
	.shared .align 4 .b8 _ZZ16sMatrixMulKernelPfS_S_iE3Nds[16];
	ld.param.u64 	%rd4, [_Z16sMatrixMulKernelPfS_S_i_param_0];
	ld.param.u64 	%rd5, [_Z16sMatrixMulKernelPfS_S_i_param_1];
	ld.param.u32 	%r49, [_Z16sMatrixMulKernelPfS_S_i_param_3];
	cvta.to.global.u64 	%rd1, %rd5;
	cvta.to.global.u64 	%rd2, %rd4;
	mov.u32 	%r50, %ctaid.x;
	mov.u32 	%r51, %ctaid.y;
	mov.u32 	%r1, %tid.x;
	mov.u32 	%r2, %tid.y;
	shl.b32 	%r52, %r51, 1;
	add.s32 	%r3, %r52, %r2;
	shl.b32 	%r4, %r50, 1;
	add.s32 	%r5, %r4, %r1;
	shr.u32 	%r53, %r49, 31;
	add.s32 	%r54, %r49, %r53;
	shr.s32 	%r6, %r54, 1;
	setp.lt.s32 	%p1, %r49, 2;
	mov.f32 	%f142, 0f00000000;
	@%p1 bra 	$L__BB1_12;
	mad.lo.s32 	%r7, %r49, %r3, %r1;
	shl.b32 	%r56, %r2, 3;
	mov.u32 	%r57, _ZZ16sMatrixMulKernelPfS_S_iE3Mds;
	add.s32 	%r8, %r57, %r56;
	shl.b32 	%r58, %r1, 2;
	add.s32 	%r9, %r8, %r58;
	mov.u32 	%r59, _ZZ16sMatrixMulKernelPfS_S_iE3Nds;
	add.s32 	%r11, %r59, %r58;
	add.s32 	%r10, %r11, %r56;
	add.s32 	%r60, %r6, -1;
	setp.lt.u32 	%p2, %r60, 7;
	mov.f32 	%f142, 0f00000000;
	mov.b32 	%r117, 0;
	@%p2 bra 	$L__BB1_4;
	and.b32  	%r61, %r6, 1073741816;
	neg.s32 	%r115, %r61;
	add.s32 	%r62, %r2, 14;
	mad.lo.s32 	%r63, %r49, %r62, %r1;
	add.s32 	%r113, %r63, %r4;
	add.s32 	%r64, %r2, 12;
	mad.lo.s32 	%r65, %r49, %r64, %r1;
	add.s32 	%r112, %r65, %r4;
	add.s32 	%r66, %r2, 10;
	mad.lo.s32 	%r67, %r49, %r66, %r1;
	add.s32 	%r111, %r67, %r4;
	add.s32 	%r68, %r2, 8;
	mad.lo.s32 	%r69, %r49, %r68, %r1;
	add.s32 	%r110, %r69, %r4;
	add.s32 	%r70, %r2, 6;
	mad.lo.s32 	%r71, %r49, %r70, %r1;
	add.s32 	%r109, %r71, %r4;
	add.s32 	%r72, %r2, 4;
	mad.lo.s32 	%r73, %r49, %r72, %r1;
	add.s32 	%r108, %r73, %r4;
	add.s32 	%r74, %r2, 2;
	mad.lo.s32 	%r75, %r49, %r74, %r1;
	add.s32 	%r107, %r75, %r4;
	mad.lo.s32 	%r76, %r2, %r49, %r1;
	add.s32 	%r106, %r76, %r4;
	mov.f32 	%f142, 0f00000000;
	mov.u32 	%r114, %r7;
$L__BB1_3:
	.pragma "nounroll";
	and.b32  	%r117, %r6, 1073741816;
	mul.wide.s32 	%rd6, %r114, 4;
	add.s64 	%rd7, %rd2, %rd6;
	ld.global.f32 	%f17, [%rd7];
	st.shared.f32 	[%r9], %f17;
	mul.wide.u32 	%rd8, %r106, 4;
	add.s64 	%rd9, %rd1, %rd8;
	ld.global.f32 	%f18, [%rd9];
	st.shared.f32 	[%r10], %f18;
	bar.sync 	0;
	ld.shared.f32 	%f19, [%r8];
	ld.shared.f32 	%f20, [%r11];
	fma.rn.f32 	%f21, %f19, %f20, %f142;
	ld.shared.f32 	%f22, [%r8+4];
	ld.shared.f32 	%f23, [%r11+8];
	fma.rn.f32 	%f24, %f22, %f23, %f21;
	bar.sync 	0;
	ld.global.f32 	%f25, [%rd7+8];
	st.shared.f32 	[%r9], %f25;
	mul.wide.u32 	%rd10, %r107, 4;
	add.s64 	%rd11, %rd1, %rd10;
	ld.global.f32 	%f26, [%rd11];
	st.shared.f32 	[%r10], %f26;
	bar.sync 	0;
	ld.shared.f32 	%f27, [%r8];
	ld.shared.f32 	%f28, [%r11];
	fma.rn.f32 	%f29, %f27, %f28, %f24;
	ld.shared.f32 	%f30, [%r8+4];
	ld.shared.f32 	%f31, [%r11+8];
	fma.rn.f32 	%f32, %f30, %f31, %f29;
	bar.sync 	0;
	ld.global.f32 	%f33, [%rd7+16];
	st.shared.f32 	[%r9], %f33;
	mul.wide.u32 	%rd12, %r108, 4;
	add.s64 	%rd13, %rd1, %rd12;
	ld.global.f32 	%f34, [%rd13];
	st.shared.f32 	[%r10], %f34;
	bar.sync 	0;
	ld.shared.f32 	%f35, [%r8];
	ld.shared.f32 	%f36, [%r11];
	fma.rn.f32 	%f37, %f35, %f36, %f32;
	ld.shared.f32 	%f38, [%r8+4];
	ld.shared.f32 	%f39, [%r11+8];
	fma.rn.f32 	%f40, %f38, %f39, %f37;
	bar.sync 	0;
	ld.global.f32 	%f41, [%rd7+24];
	st.shared.f32 	[%r9], %f41;
	mul.wide.u32 	%rd14, %r109, 4;
	add.s64 	%rd15, %rd1, %rd14;
	ld.global.f32 	%f42, [%rd15];
	st.shared.f32 	[%r10], %f42;
	bar.sync 	0;
	ld.shared.f32 	%f43, [%r8];
	ld.shared.f32 	%f44, [%r11];
	fma.rn.f32 	%f45, %f43, %f44, %f40;
	ld.shared.f32 	%f46, [%r8+4];
	ld.shared.f32 	%f47, [%r11+8];
	fma.rn.f32 	%f48, %f46, %f47, %f45;
	bar.sync 	0;
	ld.global.f32 	%f49, [%rd7+32];
	st.shared.f32 	[%r9], %f49;
	mul.wide.u32 	%rd16, %r110, 4;
	add.s64 	%rd17, %rd1, %rd16;
	ld.global.f32 	%f50, [%rd17];
	st.shared.f32 	[%r10], %f50;
	bar.sync 	0;
	ld.shared.f32 	%f51, [%r8];
	ld.shared.f32 	%f52, [%r11];
	fma.rn.f32 	%f53, %f51, %f52, %f48;
	ld.shared.f32 	%f54, [%r8+4];
	ld.shared.f32 	%f55, [%r11+8];
	fma.rn.f32 	%f56, %f54, %f55, %f53;
	bar.sync 	0;
	ld.global.f32 	%f57, [%rd7+40];
	st.shared.f32 	[%r9], %f57;
	mul.wide.u32 	%rd18, %r111, 4;
	add.s64 	%rd19, %rd1, %rd18;
	ld.global.f32 	%f58, [%rd19];
	st.shared.f32 	[%r10], %f58;
	bar.sync 	0;
	ld.shared.f32 	%f59, [%r8];
	ld.shared.f32 	%f60, [%r11];
	fma.rn.f32 	%f61, %f59, %f60, %f56;
	ld.shared.f32 	%f62, [%r8+4];
	ld.shared.f32 	%f63, [%r11+8];
	fma.rn.f32 	%f64, %f62, %f63, %f61;
	bar.sync 	0;
	ld.global.f32 	%f65, [%rd7+48];
	st.shared.f32 	[%r9], %f65;
	mul.wide.u32 	%rd20, %r112, 4;
	add.s64 	%rd21, %rd1, %rd20;
	ld.global.f32 	%f66, [%rd21];
	st.shared.f32 	[%r10], %f66;
	bar.sync 	0;
	ld.shared.f32 	%f67, [%r8];
	ld.shared.f32 	%f68, [%r11];
	fma.rn.f32 	%f69, %f67, %f68, %f64;
	ld.shared.f32 	%f70, [%r8+4];
	ld.shared.f32 	%f71, [%r11+8];
	fma.rn.f32 	%f72, %f70, %f71, %f69;
	bar.sync 	0;
	ld.global.f32 	%f73, [%rd7+56];
	st.shared.f32 	[%r9], %f73;
	mul.wide.u32 	%rd22, %r113, 4;
	add.s64 	%rd23, %rd1, %rd22;
	ld.global.f32 	%f74, [%rd23];
	st.shared.f32 	[%r10], %f74;
	bar.sync 	0;
	ld.shared.f32 	%f75, [%r8];
	ld.shared.f32 	%f76, [%r11];
	fma.rn.f32 	%f77, %f75, %f76, %f72;
	ld.shared.f32 	%f78, [%r8+4];
	ld.shared.f32 	%f79, [%r11+8];
	fma.rn.f32 	%f142, %f78, %f79, %f77;
	bar.sync 	0;
	add.s32 	%r115, %r115, 8;
	add.s32 	%r114, %r114, 16;
	shl.b32 	%r77, %r49, 4;
	add.s32 	%r113, %r113, %r77;
	add.s32 	%r112, %r112, %r77;
	add.s32 	%r111, %r111, %r77;
	add.s32 	%r110, %r110, %r77;
	add.s32 	%r109, %r109, %r77;
	add.s32 	%r108, %r108, %r77;
	add.s32 	%r107, %r107, %r77;
	add.s32 	%r106, %r106, %r77;
	setp.ne.s32 	%p3, %r115, 0;
	@%p3 bra 	$L__BB1_3;
$L__BB1_4:
	and.b32  	%r43, %r6, 7;
	setp.eq.s32 	%p4, %r43, 0;
	@%p4 bra 	$L__BB1_12;
	and.b32  	%r44, %r6, 3;
	setp.lt.u32 	%p5, %r43, 4;
	@%p5 bra 	$L__BB1_7;
	shl.b32 	%r78, %r117, 1;
	add.s32 	%r79, %r7, %r78;
	mul.wide.s32 	%rd24, %r79, 4;
	add.s64 	%rd25, %rd2, %rd24;
	ld.global.f32 	%f81, [%rd25];
	st.shared.f32 	[%r9], %f81;
	add.s32 	%r80, %r78, %r2;
	mad.lo.s32 	%r81, %r80, %r49, %r5;
	mul.wide.u32 	%rd26, %r81, 4;
	add.s64 	%rd27, %rd1, %rd26;
	ld.global.f32 	%f82, [%rd27];
	st.shared.f32 	[%r10], %f82;
	bar.sync 	0;
	ld.shared.f32 	%f83, [%r8];
	ld.shared.f32 	%f84, [%r11];
	fma.rn.f32 	%f85, %f83, %f84, %f142;
	ld.shared.f32 	%f86, [%r8+4];
	ld.shared.f32 	%f87, [%r11+8];
	fma.rn.f32 	%f88, %f86, %f87, %f85;
	bar.sync 	0;
	ld.global.f32 	%f89, [%rd25+8];
	st.shared.f32 	[%r9], %f89;
	add.s32 	%r82, %r80, 2;
	mad.lo.s32 	%r83, %r82, %r49, %r5;
	mul.wide.u32 	%rd28, %r83, 4;
	add.s64 	%rd29, %rd1, %rd28;
	ld.global.f32 	%f90, [%rd29];
	st.shared.f32 	[%r10], %f90;
	bar.sync 	0;
	ld.shared.f32 	%f91, [%r8];
	ld.shared.f32 	%f92, [%r11];
	fma.rn.f32 	%f93, %f91, %f92, %f88;
	ld.shared.f32 	%f94, [%r8+4];
	ld.shared.f32 	%f95, [%r11+8];
	fma.rn.f32 	%f96, %f94, %f95, %f93;
	bar.sync 	0;
	ld.global.f32 	%f97, [%rd25+16];
	st.shared.f32 	[%r9], %f97;
	add.s32 	%r84, %r80, 4;
	mad.lo.s32 	%r85, %r84, %r49, %r5;
	mul.wide.u32 	%rd30, %r85, 4;
	add.s64 	%rd31, %rd1, %rd30;
	ld.global.f32 	%f98, [%rd31];
	st.shared.f32 	[%r10], %f98;
	bar.sync 	0;
	ld.shared.f32 	%f99, [%r8];
	ld.shared.f32 	%f100, [%r11];
	fma.rn.f32 	%f101, %f99, %f100, %f96;
	ld.shared.f32 	%f102, [%r8+4];
	ld.shared.f32 	%f103, [%r11+8];
	fma.rn.f32 	%f104, %f102, %f103, %f101;
	bar.sync 	0;
	ld.global.f32 	%f105, [%rd25+24];
	st.shared.f32 	[%r9], %f105;
	add.s32 	%r86, %r80, 6;
	mad.lo.s32 	%r87, %r86, %r49, %r5;
	mul.wide.u32 	%rd32, %r87, 4;
	add.s64 	%rd33, %rd1, %rd32;
	ld.global.f32 	%f106, [%rd33];
	st.shared.f32 	[%r10], %f106;
	bar.sync 	0;
	ld.shared.f32 	%f107, [%r8];
	ld.shared.f32 	%f108, [%r11];
	fma.rn.f32 	%f109, %f107, %f108, %f104;
	ld.shared.f32 	%f110, [%r8+4];
	ld.shared.f32 	%f111, [%r11+8];
	fma.rn.f32 	%f142, %f110, %f111, %f109;
	bar.sync 	0;
	sub.s32 	%r88, %r78, %r117;
	add.s32 	%r117, %r88, 4;
$L__BB1_7:
	setp.eq.s32 	%p6, %r44, 0;
	@%p6 bra 	$L__BB1_12;
	setp.eq.s32 	%p7, %r44, 1;
	@%p7 bra 	$L__BB1_10;
	shl.b32 	%r89, %r117, 1;
	add.s32 	%r90, %r7, %r89;
	mul.wide.s32 	%rd34, %r90, 4;
	add.s64 	%rd35, %rd2, %rd34;
	ld.global.f32 	%f113, [%rd35];
	st.shared.f32 	[%r9], %f113;
	add.s32 	%r91, %r89, %r2;
	mad.lo.s32 	%r92, %r91, %r49, %r5;
	mul.wide.u32 	%rd36, %r92, 4;
	add.s64 	%rd37, %rd1, %rd36;
	ld.global.f32 	%f114, [%rd37];
	st.shared.f32 	[%r10], %f114;
	bar.sync 	0;
	ld.shared.f32 	%f115, [%r8];
	ld.shared.f32 	%f116, [%r11];
	fma.rn.f32 	%f117, %f115, %f116, %f142;
	ld.shared.f32 	%f118, [%r8+4];
	ld.shared.f32 	%f119, [%r11+8];
	fma.rn.f32 	%f120, %f118, %f119, %f117;
	bar.sync 	0;
	ld.global.f32 	%f121, [%rd35+8];
	st.shared.f32 	[%r9], %f121;
	add.s32 	%r93, %r91, 2;
	mad.lo.s32 	%r94, %r93, %r49, %r5;
	mul.wide.u32 	%rd38, %r94, 4;
	add.s64 	%rd39, %rd1, %rd38;
	ld.global.f32 	%f122, [%rd39];
	st.shared.f32 	[%r10], %f122;
	bar.sync 	0;
	ld.shared.f32 	%f123, [%r8];
	ld.shared.f32 	%f124, [%r11];
	fma.rn.f32 	%f125, %f123, %f124, %f120;
	ld.shared.f32 	%f126, [%r8+4];
	ld.shared.f32 	%f127, [%r11+8];
	fma.rn.f32 	%f142, %f126, %f127, %f125;
	bar.sync 	0;
	sub.s32 	%r95, %r89, %r117;
	add.s32 	%r117, %r95, 2;
$L__BB1_10:
	and.b32  	%r96, %r6, 1;
	setp.eq.b32 	%p8, %r96, 1;
	not.pred 	%p9, %p8;
	@%p9 bra 	$L__BB1_12;
	shl.b32 	%r97, %r117, 1;
	add.s32 	%r98, %r7, %r97;
	mul.wide.s32 	%rd40, %r98, 4;
	add.s64 	%rd41, %rd2, %rd40;
	ld.global.f32 	%f128, [%rd41];
	st.shared.f32 	[%r9], %f128;
	add.s32 	%r99, %r97, %r2;
	mad.lo.s32 	%r100, %r99, %r49, %r5;
	mul.wide.u32 	%rd42, %r100, 4;
	add.s64 	%rd43, %rd1, %rd42;
	ld.global.f32 	%f129, [%rd43];
	st.shared.f32 	[%r10], %f129;
	bar.sync 	0;
	ld.shared.f32 	%f130, [%r8];
	ld.shared.f32 	%f131, [%r11];
	fma.rn.f32 	%f132, %f130, %f131, %f142;
	ld.shared.f32 	%f133, [%r8+4];
	ld.shared.f32 	%f134, [%r11+8];
	fma.rn.f32 	%f142, %f133, %f134, %f132;
	bar.sync 	0;
$L__BB1_12:
	ld.param.u64 	%rd47, [_Z16sMatrixMulKernelPfS_S_i_param_2];
	cvta.to.global.u64 	%rd44, %rd47;
	mad.lo.s32 	%r105, %r49, %r3, %r5;
	mul.wide.s32 	%rd45, %r105, 4;
	add.s64 	%rd46, %rd44, %rd45;
	st.global.f32 	[%rd46], %f142;
	ret;

}


// ===== COMPILED SASS (sm_100) =====

	.target	sm_100

	.elftype	@"ET_EXEC"


//--------------------- .note.nv.tkinfo           --------------------------
	.section	.note.nv.tkinfo,"",@"SHT_NOTE"
	.sectionflags	@"SHF_NOTE_NV_TKINFO"
	.tkinfo
        /*0018*/ 	.word	0x00000002
        /*0030*/ 	.string	""
        /*0030*/ 	.string	"ptxas"
        /*0030*/ 	.string	"Cuda compilation tools, release 13.0, V13.0.88"
        /*0030*/ 	.string	"Build cuda_13.0.r13.0/compiler.36424714_0"
        /*0030*/ 	.string	"-arch sm_100 -m 64 "



//--------------------- .note.nv.cuinfo           --------------------------
	.section	.note.nv.cuinfo,"",@"SHT_NOTE"
	.sectionflags	@"SHF_NOTE_NV_CUINFO"
        /*0018*/ 	.short	0x0002
        /*001a*/ 	.short	0x0064
        /*001c*/ 	.short	0x0082
	.zero		2


//--------------------- .nv.info                  --------------------------
	.section	.nv.info,"",@"SHT_CUDA_INFO"
	.align	4


	//----- nvinfo : EIATTR_REGCOUNT
	.align		4
        /*0000*/ 	.byte	0x04, 0x2f
        /*0002*/ 	.short	(.L_1 - .L_0)
	.align		4
.L_0:
        /*0004*/ 	.word	index@(_Z15MatrixMulKernelPfS_S_i)
        /*0008*/ 	.word	0x0000001e


	//----- nvinfo : EIATTR_FRAME_SIZE
	.align		4
.L_1:
        /*000c*/ 	.byte	0x04, 0x11
        /*000e*/ 	.short	(.L_3 - .L_2)
	.align		4
.L_2:
        /*0010*/ 	.word	index@(_Z15MatrixMulKernelPfS_S_i)
        /*0014*/ 	.word	0x00000000


	//----- nvinfo : EIATTR_REGCOUNT
	.align		4
.L_3:
        /*0018*/ 	.byte	0x04, 0x2f
        /*001a*/ 	.short	(.L_5 - .L_4)
	.align		4
.L_4:
        /*001c*/ 	.word	index@(_Z16sMatrixMulKernelPfS_S_i)
        /*0020*/ 	.word	0x00000028


	//----- nvinfo : EIATTR_FRAME_SIZE
	.align		4
.L_5:
        /*0024*/ 	.byte	0x04, 0x11
        /*0026*/ 	.short	(.L_7 - .L_6)
	.align		4
.L_6:
        /*0028*/ 	.word	index@(_Z16sMatrixMulKernelPfS_S_i)
        /*002c*/ 	.word	0x00000000


	//----- nvinfo : EIATTR_MIN_STACK_SIZE
	.align		4
.L_7:
        /*0030*/ 	.byte	0x04, 0x12
        /*0032*/ 	.short	(.L_9 - .L_8)
	.align		4
.L_8:
        /*0034*/ 	.word	index@(_Z16sMatrixMulKernelPfS_S_i)
        /*0038*/ 	.word	0x00000000


	//----- nvinfo : EIATTR_MIN_STACK_SIZE
	.align		4
.L_9:
        /*003c*/ 	.byte	0x04, 0x12
        /*003e*/ 	.short	(.L_11 - .L_10)
	.align		4
.L_10:
        /*0040*/ 	.word	index@(_Z15MatrixMulKernelPfS_S_i)
        /*0044*/ 	.word	0x00000000
.L_11:


//--------------------- .nv.compat                --------------------------
	.section	.nv.compat,"",@"SHT_CUDA_COMPAT_INFO"
	.align	4
        /*0000*/ 	.byte	0x02, 0x09, 0x00, 0x00, 0x02, 0x02, 0x01, 0x00, 0x02, 0x05, 0x05, 0x00, 0x03, 0x07, 0x01, 0x01
        /*0010*/ 	.byte	0x02, 0x03, 0x00, 0x00, 0x02, 0x06, 0x01, 0x00, 0x04, 0x0b, 0x08, 0x00, 0x09, 0x00, 0x00, 0x00
        /*0020*/ 	.byte	0x00, 0x00, 0x00, 0x00


//--------------------- .nv.info._Z16sMatrixMulKernelPfS_S_i --------------------------
	.section	.nv.info._Z16sMatrixMulKernelPfS_S_i,"",@"SHT_CUDA_INFO"
	.sectionflags	@""
	.align	4


	//----- nvinfo : EIATTR_CUDA_API_VERSION
	.align		4
        /*0000*/ 	.byte	0x04, 0x37
        /*0002*/ 	.short	(.L_13 - .L_12)
.L_12:
        /*0004*/ 	.word	0x00000082


	//----- nvinfo : EIATTR_KPARAM_INFO
	.align		4
.L_13:
        /*0008*/ 	.byte	0x04, 0x17
        /*000a*/ 	.short	(.L_15 - .L_14)
.L_14:
        /*000c*/ 	.word	0x00000000
        /*0010*/ 	.short	0x0003
        /*0012*/ 	.short	0x0018
        /*0014*/ 	.byte	0x00, 0xf0, 0x11, 0x00


	//----- nvinfo : EIATTR_KPARAM_INFO
	.align		4
.L_15:
        /*0018*/ 	.byte	0x04, 0x17
        /*001a*/ 	.short	(.L_17 - .L_16)
.L_16:
        /*001c*/ 	.word	0x00000000
        /*0020*/ 	.short	0x0002
        /*0022*/ 	.short	0x0010
        /*0024*/ 	.byte	0x00, 0xf5, 0x21, 0x00


	//----- nvinfo : EIATTR_KPARAM_INFO
	.align		4
.L_17:
        /*0028*/ 	.byte	0x04, 0x17
        /*002a*/ 	.short	(.L_19 - .L_18)
.L_18:
        /*002c*/ 	.word	0x00000000
        /*0030*/ 	.short	0x0001
        /*0032*/ 	.short	0x0008
        /*0034*/ 	.byte	0x00, 0xf5, 0x21, 0x00


	//----- nvinfo : EIATTR_KPARAM_INFO
	.align		4
.L_19:
        /*0038*/ 	.byte	0x04, 0x17
        /*003a*/ 	.short	(.L_21 - .L_20)
.L_20:
        /*003c*/ 	.word	0x00000000
        /*0040*/ 	.short	0x0000
        /*0042*/ 	.short	0x0000
        /*0044*/ 	.byte	0x00, 0xf5, 0x21, 0x00


	//----- nvinfo : EIATTR_SPARSE_MMA_MASK
	.align		4
.L_21:
        /*0048*/ 	.byte	0x03, 0x50
        /*004a*/ 	.short	0x0000


	//----- nvinfo : EIATTR_MAXREG_COUNT
	.align		4
        /*004c*/ 	.byte	0x03, 0x1b
        /*004e*/ 	.short	0x00ff


	//----- nvinfo : EIATTR_NUM_BARRIERS
	.align		4
        /*0050*/ 	.byte	0x02, 0x4c
        /*0052*/ 	.byte	0x01
	.zero		1


	//----- nvinfo : EIATTR_MERCURY_ISA_VERSION
	.align		4
        /*0054*/ 	.byte	0x03, 0x5f
        /*0056*/ 	.short	0x0101


	//----- nvinfo : EIATTR_VRC_CTA_INIT_COUNT
	.align		4
        /*0058*/ 	.byte	0x02, 0x4a
	.zero		1
	.zero		1


	//----- nvinfo : EIATTR_EXIT_INSTR_OFFSETS
	.align		4
        /*005c*/ 	.byte	0x04, 0x1c
        /*005e*/ 	.short	(.L_23 - .L_22)


	//   ....[0]....
.L_22:
        /*0060*/ 	.word	0x000012a0


	//----- nvinfo : EIATTR_CBANK_PARAM_SIZE
	.align		4
.L_23:
        /*0064*/ 	.byte	0x03, 0x19
        /*0066*/ 	.short	0x001c


	//----- nvinfo : EIATTR_PARAM_CBANK
	.align		4
        /*0068*/ 	.byte	0x04, 0x0a
        /*006a*/ 	.short	(.L_25 - .L_24)
	.align		4
.L_24:
        /*006c*/ 	.word	index@(.nv.constant0._Z16sMatrixMulKernelPfS_S_i)
        /*0070*/ 	.short	0x0380
        /*0072*/ 	.short	0x001c


	//----- nvinfo : EIATTR_SW_WAR
	.align		4
.L_25:
        /*0074*/ 	.byte	0x04, 0x36
        /*0076*/ 	.short	(.L_27 - .L_26)
.L_26:
        /*0078*/ 	.word	0x00000008
.L_27:


//--------------------- .nv.info._Z15MatrixMulKernelPfS_S_i --------------------------
	.section	.nv.info._Z15MatrixMulKernelPfS_S_i,"",@"SHT_CUDA_INFO"
	.sectionflags	@""
	.align	4


	//----- nvinfo : EIATTR_CUDA_API_VERSION
	.align		4
        /*0000*/ 	.byte	0x04, 0x37
        /*0002*/ 	.short	(.L_29 - .L_28)
.L_28:
        /*0004*/ 	.word	0x00000082


	//----- nvinfo : EIATTR_KPARAM_INFO
	.align		4
.L_29:
        /*0008*/ 	.byte	0x04, 0x17
        /*000a*/ 	.short	(.L_31 - .L_30)
.L_30:
        /*000c*/ 	.word	0x00000000
        /*0010*/ 	.short	0x0003
        /*0012*/ 	.short	0x0018
        /*0014*/ 	.byte	0x00, 0xf0, 0x11, 0x00


	//----- nvinfo : EIATTR_KPARAM_INFO
	.align		4
.L_31:
        /*0018*/ 	.byte	0x04, 0x17
        /*001a*/ 	.short	(.L_33 - .L_32)
.L_32:
        /*001c*/ 	.word	0x00000000
        /*0020*/ 	.short	0x0002
        /*0022*/ 	.short	0x0010
        /*0024*/ 	.byte	0x00, 0xf5, 0x21, 0x00


	//----- nvinfo : EIATTR_KPARAM_INFO
	.align		4
.L_33:
        /*0028*/ 	.byte	0x04, 0x17
        /*002a*/ 	.short	(.L_35 - .L_34)
.L_34:
        /*002c*/ 	.word	0x00000000
        /*0030*/ 	.short	0x0001
        /*0032*/ 	.short	0x0008
        /*0034*/ 	.byte	0x00, 0xf5, 0x21, 0x00


	//----- nvinfo : EIATTR_KPARAM_INFO
	.align		4
.L_35:
        /*0038*/ 	.byte	0x04, 0x17
        /*003a*/ 	.short	(.L_37 - .L_36)
.L_36:
        /*003c*/ 	.word	0x00000000
        /*0040*/ 	.short	0x0000
        /*0042*/ 	.short	0x0000
        /*0044*/ 	.byte	0x00, 0xf5, 0x21, 0x00


	//----- nvinfo : EIATTR_SPARSE_MMA_MASK
	.align		4
.L_37:
        /*0048*/ 	.byte	0x03, 0x50
        /*004a*/ 	.short	0x0000


	//----- nvinfo : EIATTR_MAXREG_COUNT
	.align		4
        /*004c*/ 	.byte	0x03, 0x1b
        /*004e*/ 	.short	0x00ff


	//----- nvinfo : EIATTR_MERCURY_ISA_VERSION
	.align		4
        /*0050*/ 	.byte	0x03, 0x5f
        /*0052*/ 	.short	0x0101


	//----- nvinfo : EIATTR_VRC_CTA_INIT_COUNT
	.align		4
        /*0054*/ 	.byte	0x02, 0x4a
	.zero		1
	.zero		1


	//----- nvinfo : EIATTR_EXIT_INSTR_OFFSETS
	.align		4
        /*0058*/ 	.byte	0x04, 0x1c
        /*005a*/ 	.short	(.L_39 - .L_38)


	//   ....[0]....
.L_38:
        /*005c*/ 	.word	0x00000ab0


	//----- nvinfo : EIATTR_CBANK_PARAM_SIZE
	.align		4
.L_39:
        /*0060*/ 	.byte	0x03, 0x19
        /*0062*/ 	.short	0x001c


	//----- nvinfo : EIATTR_PARAM_CBANK
	.align		4
        /*0064*/ 	.byte	0x04, 0x0a
        /*0066*/ 	.short	(.L_41 - .L_40)
	.align		4
.L_40:
        /*0068*/ 	.word	index@(.nv.constant0._Z15MatrixMulKernelPfS_S_i)
        /*006c*/ 	.short	0x0380
        /*006e*/ 	.short	0x001c


	//----- nvinfo : EIATTR_SW_WAR
	.align		4
.L_41:
        /*0070*/ 	.byte	0x04, 0x36
        /*0072*/ 	.short	(.L_43 - .L_42)
.L_42:
        /*0074*/ 	.word	0x00000008
.L_43:


//--------------------- .nv.callgraph             --------------------------
	.section	.nv.callgraph,"",@"SHT_CUDA_CALLGRAPH"
	.align	4
	.sectionentsize	8
	.align		4
        /*0000*/ 	.word	0x00000000
	.align		4
        /*0004*/ 	.word	0xffffffff
	.align		4
        /*0008*/ 	.word	0x00000000
	.align		4
        /*000c*/ 	.word	0xfffffffe
	.align		4
        /*0010*/ 	.word	0x00000000
	.align		4
        /*0014*/ 	.word	0xfffffffd
	.align		4
        /*0018*/ 	.word	0x00000000
	.align		4
        /*001c*/ 	.word	0xfffffffc


//--------------------- .text._Z16sMatrixMulKernelPfS_S_i --------------------------
	.section	.text._Z16sMatrixMulKernelPfS_S_i,"ax",@progbits
	.align	128
        .global         _Z16sMatrixMulKernelPfS_S_i
        .type           _Z16sMatrixMulKernelPfS_S_i,@function
        .size           _Z16sMatrixMulKernelPfS_S_i,(.L_x_11 - _Z16sMatrixMulKernelPfS_S_i)
        .other          _Z16sMatrixMulKernelPfS_S_i,@"STO_CUDA_ENTRY STV_DEFAULT"
_Z16sMatrixMulKernelPfS_S_i:
.text._Z16sMatrixMulKernelPfS_S_i:
[----:B------:R-:W-:Y:S08]  /*0000*/  LDC R1, c[0x0][0x37c] ;  /* 0x0000df00ff017b82 */ /* 0x000ff00000000800 */
[----:B------:R-:W0:Y:S01]  /*0010*/  LDC R3, c[0x0][0x398] ;  /* 0x0000e600ff037b82 */ /* 0x000e220000000800 */
[----:B------:R-:W1:Y:S01]  /*0020*/  S2R R5, SR_CTAID.Y ;  /* 0x0000000000057919 */ /* 0x000e620000002600 */
[----:B------:R-:W2:Y:S01]  /*0030*/  LDCU.64 UR8, c[0x0][0x358] ;  /* 0x00006b00ff0877ac */ /* 0x000ea20008000a00 */
[----:B------:R-:W-:Y:S01]  /*0040*/  HFMA2 R15, -RZ, RZ, 0, 0 ;  /* 0x00000000ff0f7431 */ /* 0x000fe200000001ff */
[----:B------:R-:W1:Y:S01]  /*0050*/  S2R R0, SR_TID.Y ;  /* 0x0000000000007919 */ /* 0x000e620000002200 */
[----:B------:R-:W3:Y:S01]  /*0060*/  S2R R14, SR_CTAID.X ;  /* 0x00000000000e7919 */ /* 0x000ee20000002500 */
[----:B------:R-:W3:Y:S01]  /*0070*/  S2R R25, SR_TID.X ;  /* 0x0000000000197919 */ /* 0x000ee20000002100 */
[----:B0-----:R-:W-:-:S02]  /*0080*/  ISETP.GE.AND P0, PT, R3, 0x2, PT ;  /* 0x000000020300780c */ /* 0x001fc40003f06270 */
[----:B-1----:R-:W-:Y:S02]  /*0090*/  LEA R4, R5, R0, 0x1 ;  /* 0x0000000005047211 */ /* 0x002fe400078e08ff */
[----:B---3--:R-:W-:-:S09]  /*00a0*/  LEA R6, R14, R25, 0x1 ;  /* 0x000000190e067211 */ /* 0x008fd200078e08ff */
[----:B--2---:R-:W-:Y:S05]  /*00b0*/  @!P0 BRA `(.L_x_0) ;  /* 0x0000001000688947 */ /* 0x004fea0003800000 */
[----:B------:R-:W0:Y:S01]  /*00c0*/  S2UR UR6, SR_CgaCtaId ;  /* 0x00000000000679c3 */ /* 0x000e220000008800 */
[-C--:B------:R-:W-:Y:S01]  /*00d0*/  LEA.HI R5, R3, R3.reuse, RZ, 0x1 ;  /* 0x0000000303057211 */ /* 0x080fe200078f08ff */
[----:B------:R-:W-:Y:S01]  /*00e0*/  UMOV UR4, 0x400 ;  /* 0x0000040000047882 */ /* 0x000fe20000000000 */
[----:B------:R-:W-:Y:S01]  /*00f0*/  IMAD R7, R4, R3, R25 ;  /* 0x0000000304077224 */ /* 0x000fe200078e0219 */
[----:B------:R-:W-:Y:S01]  /*0100*/  UIADD3 UR5, UPT, UPT, UR4, 0x10, URZ ;  /* 0x0000001004057890 */ /* 0x000fe2000fffe0ff */
[----:B------:R-:W-:Y:S02]  /*0110*/  SHF.R.S32.HI R5, RZ, 0x1, R5 ;  /* 0x00000001ff057819 */ /* 0x000fe40000011405 */
[----:B------:R-:W-:Y:S02]  /*0120*/  MOV R15, RZ ;  /* 0x000000ff000f7202 */ /* 0x000fe40000000f00 */
[----:B------:R-:W-:-:S04]  /*0130*/  IADD3 R2, PT, PT, R5, -0x1, RZ ;  /* 0xffffffff05027810 */ /* 0x000fc80007ffe0ff */
[----:B------:R-:W-:Y:S02]  /*0140*/  ISETP.GE.U32.AND P0, PT, R2, 0x7, PT ;  /* 0x000000070200780c */ /* 0x000fe40003f06070 */
[----:B------:R-:W-:Y:S01]  /*0150*/  MOV R2, RZ ;  /* 0x000000ff00027202 */ /* 0x000fe20000000f00 */
[----:B0-----:R-:W-:Y:S02]  /*0160*/  ULEA UR4, UR6, UR4, 0x18 ;  /* 0x0000000406047291 */ /* 0x001fe4000f8ec0ff */
[----:B------:R-:W-:-:S04]  /*0170*/  ULEA UR5, UR6, UR5, 0x18 ;  /* 0x0000000506057291 */ /* 0x000fc8000f8ec0ff */
[C---:B------:R-:W-:Y:S02]  /*0180*/  LEA R8, R0.reuse, UR4, 0x3 ;  /* 0x0000000400087c11 */ /* 0x040fe4000f8e18ff */
[C---:B------:R-:W-:Y:S02]  /*0190*/  LEA R9, R25.reuse, UR5, 0x2 ;  /* 0x0000000519097c11 */ /* 0x040fe4000f8e10ff */
[----:B------:R-:W-:Y:S02]  /*01a0*/  LEA R10, R25, R8, 0x2 ;  /* 0x00000008190a7211 */ /* 0x000fe400078e10ff */
[----:B------:R-:W-:Y:S01]  /*01b0*/  LEA R11, R0, R9, 0x3 ;  /* 0x00000009000b7211 */ /* 0x000fe200078e18ff */
[----:B------:R-:W-:Y:S06]  /*01c0*/  @!P0 BRA `(.L_x_1) ;  /* 0x00000008002c8947 */ /* 0x000fec0003800000 */
[C---:B------:R-:W-:Y:S01]  /*01d0*/  IADD3 R2, PT, PT, R0.reuse, 0xe, RZ ;  /* 0x0000000e00027810 */ /* 0x040fe20007ffe0ff */
[CCC-:B------:R-:W-:Y:S01]  /*01e0*/  IMAD R27, R0.reuse, R3.reuse, R25.reuse ;  /* 0x00000003001b7224 */ /* 0x1c0fe200078e0219 */
[C---:B------:R-:W-:Y:S02]  /*01f0*/  IADD3 R12, PT, PT, R0.reuse, 0xc, RZ ;  /* 0x0000000c000c7810 */ /* 0x040fe40007ffe0ff */
[----:B------:R-:W-:Y:S01]  /*0200*/  IADD3 R16, PT, PT, R0, 0xa, RZ ;  /* 0x0000000a00107810 */ /* 0x000fe20007ffe0ff */
[-CC-:B------:R-:W-:Y:S01]  /*0210*/  IMAD R13, R2, R3.reuse, R25.reuse ;  /* 0x00000003020d7224 */ /* 0x180fe200078e0219 */
        /* <DEDUP_REMOVED lines=8> */
[----:B------:R-:W-:Y:S01]  /*02a0*/  LOP3.LUT R12, R5, 0x3ffffff8, RZ, 0xc0, !PT ;  /* 0x3ffffff8050c7812 */ /* 0x000fe200078ec0ff */
[--C-:B------:R-:W-:Y:S01]  /*02b0*/  IMAD R23, R22, R3, R25.reuse ;  /* 0x0000000316177224 */ /* 0x100fe200078e0219 */
[----:B------:R-:W-:Y:S01]  /*02c0*/  LEA R34, R14, R27, 0x1 ;  /* 0x0000001b0e227211 */ /* 0x000fe200078e08ff */
[----:B------:R-:W-:Y:S01]  /*02d0*/  IMAD R25, R24, R3, R25 ;  /* 0x0000000318197224 */ /* 0x000fe200078e0219 */
[----:B------:R-:W-:-:S02]  /*02e0*/  LEA R24, R14, R13, 0x1 ;  /* 0x0000000d0e187211 */ /* 0x000fc400078e08ff */
[C---:B------:R-:W-:Y:S02]  /*02f0*/  LEA R16, R14.reuse, R15, 0x1 ;  /* 0x0000000f0e107211 */ /* 0x040fe400078e08ff */
[C---:B------:R-:W-:Y:S02]  /*0300*/  LEA R26, R14.reuse, R17, 0x1 ;  /* 0x000000110e1a7211 */ /* 0x040fe400078e08ff */
[C---:B------:R-:W-:Y:S02]  /*0310*/  LEA R28, R14.reuse, R19, 0x1 ;  /* 0x000000130e1c7211 */ /* 0x040fe400078e08ff */
[C---:B------:R-:W-:Y:S02]  /*0320*/  LEA R30, R14.reuse, R21, 0x1 ;  /* 0x000000150e1e7211 */ /* 0x040fe400078e08ff */
[C---:B------:R-:W-:Y:S02]  /*0330*/  LEA R32, R14.reuse, R23, 0x1 ;  /* 0x000000170e207211 */ /* 0x040fe400078e08ff */
[----:B------:R-:W-:-:S02]  /*0340*/  LEA R14, R14, R25, 0x1 ;  /* 0x000000190e0e7211 */ /* 0x000fc400078e08ff */
[----:B------:R-:W-:Y:S02]  /*0350*/  MOV R15, RZ ;  /* 0x000000ff000f7202 */ /* 0x000fe40000000f00 */
[----:B------:R-:W-:Y:S02]  /*0360*/  MOV R2, R7 ;  /* 0x0000000700027202 */ /* 0x000fe40000000f00 */
[----:B------:R-:W-:-:S07]  /*0370*/  IADD3 R13, PT, PT, -R12, RZ, RZ ;  /* 0x000000ff0c0d7210 */ /* 0x000fce0007ffe1ff */
.L_x_2:
[----:B------:R-:W0:Y:S08]  /*0380*/  LDC.64 R36, c[0x0][0x380] ;  /* 0x0000e000ff247b82 */ /* 0x000e300000000a00 */
[----:B------:R-:W1:Y:S01]  /*0390*/  LDC.64 R20, c[0x0][0x388] ;  /* 0x0000e200ff147b82 */ /* 0x000e620000000a00 */
[----:B0-----:R-:W-:-:S05]  /*03a0*/  IMAD.WIDE R36, R2, 0x4, R36 ;  /* 0x0000000402247825 */ /* 0x001fca00078e0224 */
[----:B------:R-:W2:Y:S01]  /*03b0*/  LDG.E R17, desc[UR8][R36.64] ;  /* 0x0000000824117981 */ /* 0x000ea2000c1e1900 */
[----:B-1----:R-:W-:-:S05]  /*03c0*/  IMAD.WIDE.U32 R22, R34, 0x4, R20 ;  /* 0x0000000422167825 */ /* 0x002fca00078e0014 */
[----:B------:R0:W3:Y:S02]  /*03d0*/  LDG.E R25, desc[UR8][R22.64] ;  /* 0x0000000816197981 */ /* 0x0000e4000c1e1900 */
[----:B0-----:R-:W-:Y:S02]  /*03e0*/  IMAD.WIDE.U32 R22, R14, 0x4, R20 ;  /* 0x000000040e167825 */ /* 0x001fe400078e0014 */
[----:B--2---:R-:W-:Y:S04]  /*03f0*/  STS [R10], R17 ;  /* 0x000000110a007388 */ /* 0x004fe80000000800 */
[----:B---3--:R-:W-:Y:S01]  /*0400*/  STS [R11], R25 ;  /* 0x000000190b007388 */ /* 0x008fe20000000800 */
[----:B------:R-:W-:Y:S06]  /*0410*/  BAR.SYNC.DEFER_BLOCKING 0x0 ;  /* 0x0000000000007b1d */ /* 0x000fec0000010000 */
[----:B------:R-:W-:Y:S04]  /*0420*/  LDS R27, [R9] ;  /* 0x00000000091b7984 */ /* 0x000fe80000000800 */
[----:B------:R-:W-:Y:S04]  /*0430*/  LDS R29, [R9+0x8] ;  /* 0x00000800091d7984 */ /* 0x000fe80000000800 */
[----:B------:R-:W0:Y:S01]  /*0440*/  LDS.64 R18, [R8] ;  /* 0x0000000008127984 */ /* 0x000e220000000a00 */
[----:B------:R-:W-:Y:S06]  /*0450*/  BAR.SYNC.DEFER_BLOCKING 0x0 ;  /* 0x0000000000007b1d */ /* 0x000fec0000010000 */
[----:B------:R-:W2:Y:S04]  /*0460*/  LDG.E R31, desc[UR8][R36.64+0x8] ;  /* 0x00000808241f7981 */ /* 0x000ea8000c1e1900 */
[----:B------:R1:W3:Y:S01]  /*0470*/  LDG.E R33, desc[UR8][R22.64] ;  /* 0x0000000816217981 */ /* 0x0002e2000c1e1900 */
[----:B0-----:R-:W-:-:S04]  /*0480*/  FFMA R18, R18, R27, R15 ;  /* 0x0000001b12127223 */ /* 0x001fc8000000000f */
[----:B------:R-:W-:Y:S01]  /*0490*/  FFMA R29, R29, R19, R18 ;  /* 0x000000131d1d7223 */ /* 0x000fe20000000012 */
[----:B-1----:R-:W-:Y:S01]  /*04a0*/  IMAD.WIDE.U32 R22, R32, 0x4, R20 ;  /* 0x0000000420167825 */ /* 0x002fe200078e0014 */
        /* <DEDUP_REMOVED lines=47> */
[--C-:B-1----:R-:W-:Y:S01]  /*07a0*/  IMAD.WIDE.U32 R22, R16, 0x4, R20.reuse ;  /* 0x0000000410167825 */ /* 0x102fe200078e0014 */
        /* <DEDUP_REMOVED lines=8> */
[----:B------:R1:W3:Y:S02]  /*0830*/  LDG.E R27, desc[UR8][R22.64] ;  /* 0x00000008161b7981 */ /* 0x0002e4000c1e1900 */
[----:B-1----:R-:W-:-:S02]  /*0840*/  IMAD.WIDE.U32 R22, R24, 0x4, R20 ;  /* 0x0000000418167825 */ /* 0x002fc400078e0014 */
[----:B--2---:R-:W-:Y:S04]  /*0850*/  STS [R10], R35 ;  /* 0x000000230a007388 */ /* 0x004fe80000000800 */
[----:B---3--:R-:W-:Y:S01]  /*0860*/  STS [R11], R27 ;  /* 0x0000001b0b007388 */ /* 0x008fe20000000800 */
[----:B------:R-:W-:Y:S06]  /*0870*/  BAR.SYNC.DEFER_BLOCKING 0x0 ;  /* 0x0000000000007b1d */ /* 0x000fec0000010000 */
[----:B------:R-:W-:Y:S04]  /*0880*/  LDS R29, [R9] ;  /* 0x00000000091d7984 */ /* 0x000fe80000000800 */
[----:B------:R-:W-:Y:S04]  /*0890*/  LDS R27, [R9+0x8] ;  /* 0x00000800091b7984 */ /* 0x000fe80000000800 */
[----:B------:R-:W1:Y:S01]  /*08a0*/  LDS.64 R20, [R8] ;  /* 0x0000000008147984 */ /* 0x000e620000000a00 */
[----:B------:R-:W-:Y:S06]  /*08b0*/  BAR.SYNC.DEFER_BLOCKING 0x0 ;  /* 0x0000000000007b1d */ /* 0x000fec0000010000 */
[----:B------:R-:W2:Y:S04]  /*08c0*/  LDG.E R37, desc[UR8][R36.64+0x38] ;  /* 0x0000380824257981 */ /* 0x000ea8000c1e1900 */
[----:B------:R-:W3:Y:S01]  /*08d0*/  LDG.E R22, desc[UR8][R22.64] ;  /* 0x0000000816167981 */ /* 0x000ee2000c1e1900 */
[----:B0-----:R-:W-:Y:S01]  /*08e0*/  FFMA R18, R18, R17, R15 ;  /* 0x0000001112127223 */ /* 0x001fe2000000000f */
[----:B------:R-:W-:-:S03]  /*08f0*/  IADD3 R13, PT, PT, R13, 0x8, RZ ;  /* 0x000000080d0d7810 */ /* 0x000fc60007ffe0ff */
[----:B------:R-:W-:Y:S01]  /*0900*/  FFMA R19, R25, R19, R18 ;  /* 0x0000001319137223 */ /* 0x000fe20000000012 */
[----:B------:R-:W-:-:S03]  /*0910*/  ISETP.NE.AND P0, PT, R13, RZ, PT ;  /* 0x000000ff0d00720c */ /* 0x000fc60003f05270 */
[----:B-1----:R-:W-:-:S04]  /*0920*/  FFMA R20, R20, R29, R19 ;  /* 0x0000001d14147223 */ /* 0x002fc80000000013 */
[----:B------:R-:W-:Y:S01]  /*0930*/  FFMA R21, R27, R21, R20 ;  /* 0x000000151b157223 */ /* 0x000fe20000000014 */
[----:B------:R-:W-:Y:S02]  /*0940*/  IADD3 R2, PT, PT, R2, 0x10, RZ ;  /* 0x0000001002027810 */ /* 0x000fe40007ffe0ff */
[C---:B------:R-:W-:Y:S02]  /*0950*/  LEA R34, R3.reuse, R34, 0x4 ;  /* 0x0000002203227211 */ /* 0x040fe400078e20ff */
[C---:B------:R-:W-:Y:S02]  /*0960*/  LEA R14, R3.reuse, R14, 0x4 ;  /* 0x0000000e030e7211 */ /* 0x040fe400078e20ff */
[C---:B------:R-:W-:Y:S02]  /*0970*/  LEA R32, R3.reuse, R32, 0x4 ;  /* 0x0000002003207211 */ /* 0x040fe400078e20ff */
[C---:B------:R-:W-:Y:S02]  /*0980*/  LEA R30, R3.reuse, R30, 0x4 ;  /* 0x0000001e031e7211 */ /* 0x040fe400078e20ff */
[----:B------:R-:W-:-:S02]  /*0990*/  LEA R28, R3, R28, 0x4 ;  /* 0x0000001c031c7211 */ /* 0x000fc400078e20ff */
[C---:B------:R-:W-:Y:S02]  /*09a0*/  LEA R26, R3.reuse, R26, 0x4 ;  /* 0x0000001a031a7211 */ /* 0x040fe400078e20ff */
[C---:B------:R-:W-:Y:S02]  /*09b0*/  LEA R24, R3.reuse, R24, 0x4 ;  /* 0x0000001803187211 */ /* 0x040fe400078e20ff */
[----:B------:R-:W-:Y:S01]  /*09c0*/  LEA R16, R3, R16, 0x4 ;  /* 0x0000001003107211 */ /* 0x000fe200078e20ff */
[----:B--2---:R-:W-:Y:S04]  /*09d0*/  STS [R10], R37 ;  /* 0x000000250a007388 */ /* 0x004fe80000000800 */
[----:B---3--:R-:W-:Y:S01]  /*09e0*/  STS [R11], R22 ;  /* 0x000000160b007388 */ /* 0x008fe20000000800 */
[----:B------:R-:W-:Y:S06]  /*09f0*/  BAR.SYNC.DEFER_BLOCKING 0x0 ;  /* 0x0000000000007b1d */ /* 0x000fec0000010000 */
[----:B------:R-:W-:Y:S04]  /*0a00*/  LDS R33, [R9] ;  /* 0x0000000009217984 */ /* 0x000fe80000000800 */
[----:B------:R-:W0:Y:S04]  /*0a10*/  LDS.64 R22, [R8] ;  /* 0x0000000008167984 */ /* 0x000e280000000a00 */
[----:B------:R-:W1:Y:S01]  /*0a20*/  LDS R31, [R9+0x8] ;  /* 0x00000800091f7984 */ /* 0x000e620000000800 */
[----:B0-----:R-:W-:-:S04]  /*0a30*/  FFMA R22, R22, R33, R21 ;  /* 0x0000002116167223 */ /* 0x001fc80000000015 */
[----:B-1----:R-:W-:Y:S01]  /*0a40*/  FFMA R15, R31, R23, R22 ;  /* 0x000000171f0f7223 */ /* 0x002fe20000000016 */
[----:B------:R-:W-:Y:S06]  /*0a50*/  BAR.SYNC.DEFER_BLOCKING 0x0 ;  /* 0x0000000000007b1d */ /* 0x000fec0000010000 */
[----:B------:R-:W-:Y:S05]  /*0a60*/  @P0 BRA `(.L_x_2) ;  /* 0xfffffff800440947 */ /* 0x000fea000383ffff */
[----:B------:R-:W-:-:S07]  /*0a70*/  MOV R2, R12 ;  /* 0x0000000c00027202 */ /* 0x000fce0000000f00 */
.L_x_1:
[----:B------:R-:W-:-:S13]  /*0a80*/  LOP3.LUT P0, R12, R5, 0x7, RZ, 0xc0, !PT ;  /* 0x00000007050c7812 */ /* 0x000fda000780c0ff */
[----:B------:R-:W-:Y:S05]  /*0a90*/  @!P0 BRA `(.L_x_0) ;  /* 0x0000000400f08947 */ /* 0x000fea0003800000 */
[----:B------:R-:W-:Y:S02]  /*0aa0*/  ISETP.GE.U32.AND P0, PT, R12, 0x4, PT ;  /* 0x000000040c00780c */ /* 0x000fe40003f06070 */
[----:B------:R-:W-:-:S04]  /*0ab0*/  LOP3.LUT R31, R5, 0x3, RZ, 0xc0, !PT ;  /* 0x00000003051f7812 */ /* 0x000fc800078ec0ff */
[----:B------:R-:W-:-:S07]  /*0ac0*/  ISETP.NE.AND P1, PT, R31, RZ, PT ;  /* 0x000000ff1f00720c */ /* 0x000fce0003f25270 */
[----:B------:R-:W-:Y:S06]  /*0ad0*/  @!P0 BRA `(.L_x_3) ;  /* 0x0000000000f88947 */ /* 0x000fec0003800000 */
[----:B------:R-:W0:Y:S01]  /*0ae0*/  LDC.64 R12, c[0x0][0x380] ;  /* 0x0000e000ff0c7b82 */ /* 0x000e220000000a00 */
[C---:B------:R-:W-:Y:S02]  /*0af0*/  LEA R27, R2.reuse, R0, 0x1 ;  /* 0x00000000021b7211 */ /* 0x040fe400078e08ff */
[----:B------:R-:W-:-:S03]  /*0b00*/  LEA R17, R2, R7, 0x1 ;  /* 0x0000000702117211 */ /* 0x000fc600078e08ff */
[----:B------:R-:W-:Y:S02]  /*0b10*/  IMAD R19, R27, R3, R6 ;  /* 0x000000031b137224 */ /* 0x000fe400078e0206 */
[----:B------:R-:W1:Y:S01]  /*0b20*/  LDC.64 R20, c[0x0][0x388] ;  /* 0x0000e200ff147b82 */ /* 0x000e620000000a00 */
[----:B0-----:R-:W-:-:S05]  /*0b30*/  IMAD.WIDE R12, R17, 0x4, R12 ;  /* 0x00000004110c7825 */ /* 0x001fca00078e020c */
[----:B------:R-:W2:Y:S01]  /*0b40*/  LDG.E R23, desc[UR8][R12.64] ;  /* 0x000000080c177981 */ /* 0x000ea2000c1e1900 */
[----:B-1----:R-:W-:-:S06]  /*0b50*/  IMAD.WIDE.U32 R18, R19, 0x4, R20 ;  /* 0x0000000413127825 */ /* 0x002fcc00078e0014 */
[----:B------:R-:W3:Y:S01]  /*0b60*/  LDG.E R18, desc[UR8][R18.64] ;  /* 0x0000000812127981 */ /* 0x000ee2000c1e1900 */
[----:B------:R-:W-:-:S05]  /*0b70*/  IADD3 R14, PT, PT, R27, 0x2, RZ ;  /* 0x000000021b0e7810 */ /* 0x000fca0007ffe0ff */
[----:B------:R-:W-:-:S04]  /*0b80*/  IMAD R25, R14, R3, R6 ;  /* 0x000000030e197224 */ /* 0x000fc800078e0206 */
[----:B------:R-:W-:Y:S01]  /*0b90*/  IMAD.WIDE.U32 R24, R25, 0x4, R20 ;  /* 0x0000000419187825 */ /* 0x000fe200078e0014 */
[----:B--2---:R0:W-:Y:S04]  /*0ba0*/  STS [R10], R23 ;  /* 0x000000170a007388 */ /* 0x0041e80000000800 */
        /* <DEDUP_REMOVED lines=8> */
[----:B------:R-:W-:-:S05]  /*0c30*/  IADD3 R19, PT, PT, R27, 0x4, RZ ;  /* 0x000000041b137810 */ /* 0x000fca0007ffe0ff */
[----:B------:R-:W-:-:S04]  /*0c40*/  IMAD R19, R19, R3, R6 ;  /* 0x0000000313137224 */ /* 0x000fc800078e0206 */
[----:B0-----:R-:W-:Y:S01]  /*0c50*/  IMAD.WIDE.U32 R22, R19, 0x4, R20 ;  /* 0x0000000413167825 */ /* 0x001fe200078e0014 */
        /* <DEDUP_REMOVED lines=8> */
[----:B------:R-:W3:Y:S01]  /*0ce0*/  LDG.E R22, desc[UR8][R22.64] ;  /* 0x0000000816167981 */ /* 0x000ee2000c1e1900 */
[----:B------:R-:W-:-:S05]  /*0cf0*/  IADD3 R27, PT, PT, R27, 0x6, RZ ;  /* 0x000000061b1b7810 */ /* 0x000fca0007ffe0ff */
[----:B------:R-:W-:-:S04]  /*0d00*/  IMAD R25, R27, R3, R6 ;  /* 0x000000031b197224 */ /* 0x000fc800078e0206 */
[----:B------:R-:W-:Y:S01]  /*0d10*/  IMAD.WIDE.U32 R24, R25, 0x4, R20 ;  /* 0x0000000419187825 */ /* 0x000fe200078e0014 */
[----:B--2---:R-:W-:Y:S04]  /*0d20*/  STS [R10], R35 ;  /* 0x000000230a007388 */ /* 0x004fe80000000800 */
[----:B---3--:R-:W-:Y:S01]  /*0d30*/  STS [R11], R22 ;  /* 0x000000160b007388 */ /* 0x008fe20000000800 */
[----:B------:R-:W-:Y:S06]  /*0d40*/  BAR.SYNC.DEFER_BLOCKING 0x0 ;  /* 0x0000000000007b1d */ /* 0x000fec0000010000 */
[----:B------:R-:W-:Y:S04]  /*0d50*/  LDS R27, [R9] ;  /* 0x00000000091b7984 */ /* 0x000fe80000000800 */
[----:B------:R-:W-:Y:S04]  /*0d60*/  LDS R30, [R9+0x8] ;  /* 0x00000800091e7984 */ /* 0x000fe80000000800 */
[----:B------:R-:W2:Y:S01]  /*0d70*/  LDS.64 R20, [R8] ;  /* 0x0000000008147984 */ /* 0x000ea20000000a00 */
[----:B------:R-:W-:Y:S06]  /*0d80*/  BAR.SYNC.DEFER_BLOCKING 0x0 ;  /* 0x0000000000007b1d */ /* 0x000fec0000010000 */
[----:B------:R-:W3:Y:S04]  /*0d90*/  LDG.E R13, desc[UR8][R12.64+0x18] ;  /* 0x000018080c0d7981 */ /* 0x000ee8000c1e1900 */
[----:B------:R-:W4:Y:S01]  /*0da0*/  LDG.E R24, desc[UR8][R24.64] ;  /* 0x0000000818187981 */ /* 0x000f22000c1e1900 */
[----:B-1----:R-:W-:-:S04]  /*0db0*/  FFMA R15, R16, R14, R15 ;  /* 0x0000000e100f7223 */ /* 0x002fc8000000000f */
[----:B------:R-:W-:-:S04]  /*0dc0*/  FFMA R15, R26, R17, R15 ;  /* 0x000000111a0f7223 */ /* 0x000fc8000000000f */
[----:B0-----:R-:W-:-:S04]  /*0dd0*/  FFMA R15, R18, R29, R15 ;  /* 0x0000001d120f7223 */ /* 0x001fc8000000000f */
[----:B------:R-:W-:-:S04]  /*0de0*/  FFMA R15, R28, R19, R15 ;  /* 0x000000131c0f7223 */ /* 0x000fc8000000000f */
[----:B--2---:R-:W-:-:S04]  /*0df0*/  FFMA R15, R20, R27, R15 ;  /* 0x0000001b140f7223 */ /* 0x004fc8000000000f */
[----:B------:R-:W-:Y:S01]  /*0e00*/  FFMA R15, R30, R21, R15 ;  /* 0x000000151e0f7223 */ /* 0x000fe2000000000f */
[----:B------:R-:W-:-:S04]  /*0e10*/  LEA R2, R2, -R2, 0x1 ;  /* 0x8000000202027211 */ /* 0x000fc800078e08ff */
[----:B------:R-:W-:Y:S01]  /*0e20*/  IADD3 R2, PT, PT, R2, 0x4, RZ ;  /* 0x0000000402027810 */ /* 0x000fe20007ffe0ff */
[----:B---3--:R-:W-:Y:S04]  /*0e30*/  STS [R10], R13 ;  /* 0x0000000d0a007388 */ /* 0x008fe80000000800 */
[----:B----4-:R-:W-:Y:S01]  /*0e40*/  STS [R11], R24 ;  /* 0x000000180b007388 */ /* 0x010fe20000000800 */
[----:B------:R-:W-:Y:S06]  /*0e50*/  BAR.SYNC.DEFER_BLOCKING 0x0 ;  /* 0x0000000000007b1d */ /* 0x000fec0000010000 */
[----:B------:R-:W-:Y:S04]  /*0e60*/  LDS R32, [R9] ;  /* 0x0000000009207984 */ /* 0x000fe80000000800 */
[----:B------:R-:W0:Y:S04]  /*0e70*/  LDS.64 R22, [R8] ;  /* 0x0000000008167984 */ /* 0x000e280000000a00 */
[----:B------:R-:W1:Y:S01]  /*0e80*/  LDS R33, [R9+0x8] ;  /* 0x0000080009217984 */ /* 0x000e620000000800 */
[----:B0-----:R-:W-:-:S04]  /*0e90*/  FFMA R22, R22, R32, R15 ;  /* 0x0000002016167223 */ /* 0x001fc8000000000f */
[----:B-1----:R-:W-:Y:S01]  /*0ea0*/  FFMA R15, R33, R23, R22 ;  /* 0x00000017210f7223 */ /* 0x002fe20000000016 */
[----:B------:R-:W-:Y:S06]  /*0eb0*/  BAR.SYNC.DEFER_BLOCKING 0x0 ;  /* 0x0000000000007b1d */ /* 0x000fec0000010000 */
.L_x_3:
[----:B------:R-:W-:Y:S05]  /*0ec0*/  @!P1 BRA `(.L_x_0) ;  /* 0x0000000000e49947 */ /* 0x000fea0003800000 */
[----:B------:R-:W-:Y:S02]  /*0ed0*/  ISETP.NE.AND P0, PT, R31, 0x1, PT ;  /* 0x000000011f00780c */ /* 0x000fe40003f05270 */
[----:B------:R-:W-:-:S04]  /*0ee0*/  LOP3.LUT R5, R5, 0x1, RZ, 0xc0, !PT ;  /* 0x0000000105057812 */ /* 0x000fc800078ec0ff */
[----:B------:R-:W-:-:S07]  /*0ef0*/  ISETP.NE.U32.AND P1, PT, R5, 0x1, PT ;  /* 0x000000010500780c */ /* 0x000fce0003f25070 */
        /* <DEDUP_REMOVED lines=22> */
[----:B0-----:R-:W-:-:S04]  /*1060*/  FFMA R14, R16, R14, R15 ;  /* 0x0000000e100e7223 */ /* 0x001fc8000000000f */
[----:B------:R-:W-:Y:S01]  /*1070*/  FFMA R17, R23, R17, R14 ;  /* 0x0000001117117223 */ /* 0x000fe2000000000e */
[----:B------:R-:W-:-:S04]  /*1080*/  LEA R2, R2, -R2, 0x1 ;  /* 0x8000000202027211 */ /* 0x000fc800078e08ff */
[----:B------:R-:W-:Y:S01]  /*1090*/  IADD3 R2, PT, PT, R2, 0x2, RZ ;  /* 0x0000000202027810 */ /* 0x000fe20007ffe0ff */
        /* <DEDUP_REMOVED lines=9> */
.L_x_4:
[----:B------:R-:W-:Y:S05]  /*1130*/  @P1 BRA `(.L_x_0) ;  /* 0x0000000000481947 */ /* 0x000fea0003800000 */
[----:B------:R-:W0:Y:S01]  /*1140*/  LDC.64 R12, c[0x0][0x380] ;  /* 0x0000e000ff0c7b82 */ /* 0x000e220000000a00 */
[C---:B------:R-:W-:Y:S02]  /*1150*/  LEA R0, R2.reuse, R0, 0x1 ;  /* 0x0000000002007211 */ /* 0x040fe400078e08ff */
[----:B------:R-:W-:-:S03]  /*1160*/  LEA R7, R2, R7, 0x1 ;  /* 0x0000000702077211 */ /* 0x000fc600078e08ff */
[----:B------:R-:W-:Y:S02]  /*1170*/  IMAD R5, R0, R3, R6 ;  /* 0x0000000300057224 */ /* 0x000fe400078e0206 */
[----:B------:R-:W1:Y:S01]  /*1180*/  LDC.64 R16, c[0x0][0x388] ;  /* 0x0000e200ff107b82 */ /* 0x000e620000000a00 */
[----:B0-----:R-:W-:-:S06]  /*1190*/  IMAD.WIDE R12, R7, 0x4, R12 ;  /* 0x00000004070c7825 */ /* 0x001fcc00078e020c */
[----:B------:R-:W2:Y:S01]  /*11a0*/  LDG.E R13, desc[UR8][R12.64] ;  /* 0x000000080c0d7981 */ /* 0x000ea2000c1e1900 */
[----:B-1----:R-:W-:-:S06]  /*11b0*/  IMAD.WIDE.U32 R16, R5, 0x4, R16 ;  /* 0x0000000405107825 */ /* 0x002fcc00078e0010 */
[----:B------:R-:W3:Y:S04]  /*11c0*/  LDG.E R16, desc[UR8][R16.64] ;  /* 0x0000000810107981 */ /* 0x000ee8000c1e1900 */
        /* <DEDUP_REMOVED lines=9> */
.L_x_0:
[----:B------:R-:W0:Y:S01]  /*1260*/  LDC.64 R8, c[0x0][0x390] ;  /* 0x0000e400ff087b82 */ /* 0x000e220000000a00 */
[----:B------:R-:W-:-:S04]  /*1270*/  IMAD R3, R4, R3, R6 ;  /* 0x0000000304037224 */ /* 0x000fc800078e0206 */
[----:B0-----:R-:W-:-:S05]  /*1280*/  IMAD.WIDE R2, R3, 0x4, R8 ;  /* 0x0000000403027825 */ /* 0x001fca00078e0208 */
[----:B------:R-:W-:Y:S01]  /*1290*/  STG.E desc[UR8][R2.64], R15 ;  /* 0x0000000f02007986 */ /* 0x000fe2000c101908 */
[----:B------:R-:W-:Y:S05]  /*12a0*/  EXIT ;  /* 0x000000000000794d */ /* 0x000fea0003800000 */
.L_x_5:
[----:B------:R-:W-:-:S00]  /*12b0*/  BRA `(.L_x_5) ;  /* 0xfffffffc00fc7947 */ /* 0x000fc0000383ffff */
[----:B------:R-:W-:-:S00]  /*12c0*/  NOP ;  /* 0x0000000000007918 */ /* 0x000fc00000000000 */
        /* <DEDUP_REMOVED lines=11> */
.L_x_11:


//--------------------- .text._Z15MatrixMulKernelPfS_S_i --------------------------
	.section	.text._Z15MatrixMulKernelPfS_S_i,"ax",@progbits
	.align	128
        .global         _Z15MatrixMulKernelPfS_S_i
        .type           _Z15MatrixMulKernelPfS_S_i,@function
        .size           _Z15MatrixMulKernelPfS_S_i,(.L_x_12 - _Z15MatrixMulKernelPfS_S_i)
        .other          _Z15MatrixMulKernelPfS_S_i,@"STO_CUDA_ENTRY STV_DEFAULT"
_Z15MatrixMulKernelPfS_S_i:
.text._Z15MatrixMulKernelPfS_S_i:
[----:B------:R-:W-:Y:S01]  /*0000*/  LDC R1, c[0x0][0x37c] ;  /* 0x0000df00ff017b82 */ /* 0x000fe20000000800 */
[----:B------:R-:W0:Y:S01]  /*0010*/  S2R R3, SR_TID.Y ;  /* 0x0000000000037919 */ /* 0x000e220000002200 */
[----:B------:R-:W1:Y:S06]  /*0020*/  LDCU UR18, c[0x0][0x398] ;  /* 0x00007300ff1277ac */ /* 0x000e6c0008000800 */
[----:B------:R-:W0:Y:S01]  /*0030*/  LDC R0, c[0x0][0x364] ;  /* 0x0000d900ff007b82 */ /* 0x000e220000000800 */
[----:B------:R-:W-:Y:S01]  /*0040*/  HFMA2 R12, -RZ, RZ, 0, 0 ;  /* 0x00000000ff0c7431 */ /* 0x000fe200000001ff */
[----:B------:R-:W2:Y:S01]  /*0050*/  S2R R2, SR_TID.X ;  /* 0x0000000000027919 */ /* 0x000ea20000002100 */
[----:B------:R-:W3:Y:S05]  /*0060*/  LDCU.64 UR16, c[0x0][0x358] ;  /* 0x00006b00ff1077ac */ /* 0x000eea0008000a00 */
[----:B------:R-:W0:Y:S08]  /*0070*/  S2UR UR4, SR_CTAID.Y ;  /* 0x00000000000479c3 */ /* 0x000e300000002600 */
[----:B------:R-:W2:Y:S01]  /*0080*/  S2UR UR5, SR_CTAID.X ;  /* 0x00000000000579c3 */ /* 0x000ea20000002500 */
[----:B-1----:R-:W-:-:S07]  /*0090*/  UISETP.GE.AND UP0, UPT, UR18, 0x1, UPT ;  /* 0x000000011200788c */ /* 0x002fce000bf06270 */
[----:B------:R-:W2:Y:S01]  /*00a0*/  LDC R13, c[0x0][0x360] ;  /* 0x0000d800ff0d7b82 */ /* 0x000ea20000000800 */
[----:B0-----:R-:W-:Y:S02]  /*00b0*/  IMAD R0, R0, UR4, R3 ;  /* 0x0000000400007c24 */ /* 0x001fe4000f8e0203 */
[----:B--2---:R-:W-:Y:S01]  /*00c0*/  IMAD R13, R13, UR5, R2 ;  /* 0x000000050d0d7c24 */ /* 0x004fe2000f8e0202 */
[----:B---3--:R-:W-:Y:S06]  /*00d0*/  BRA.U !UP0, `(.L_x_6) ;  /* 0x0000000908647547 */ /* 0x008fec000b800000 */
[----:B------:R-:W-:Y:S02]  /*00e0*/  UISETP.GE.U32.AND UP1, UPT, UR18, 0x8, UPT ;  /* 0x000000081200788c */ /* 0x000fe4000bf26070 */
[----:B------:R-:W-:Y:S01]  /*00f0*/  IMAD R5, R0, UR18, RZ ;  /* 0x0000001200057c24 */ /* 0x000fe2000f8e02ff */
[----:B------:R-:W-:Y:S01]  /*0100*/  ULOP3.LUT UR19, UR18, 0x7, URZ, 0xc0, !UPT ;  /* 0x0000000712137892 */ /* 0x000fe2000f8ec0ff */
[----:B------:R-:W-:Y:S01]  /*0110*/  MOV R12, RZ ;  /* 0x000000ff000c7202 */ /* 0x000fe20000000f00 */
[----:B------:R-:W-:Y:S02]  /*0120*/  UMOV UR4, URZ ;  /* 0x000000ff00047c82 */ /* 0x000fe40008000000 */
[----:B------:R-:W-:Y:S02]  /*0130*/  UISETP.NE.AND UP0, UPT, UR19, URZ, UPT ;  /* 0x000000ff1300728c */ /* 0x000fe4000bf05270 */
[----:B------:R-:W-:Y:S09]  /*0140*/  BRA.U !UP1, `(.L_x_7) ;  /* 0x0000000509087547 */ /* 0x000ff2000b800000 */
[----:B------:R-:W0:Y:S01]  /*0150*/  LDCU.128 UR20, c[0x0][0x380] ;  /* 0x00007000ff1477ac */ /* 0x000e220008000c00 */
[----:B------:R-:W-:Y:S02]  /*0160*/  MOV R12, RZ ;  /* 0x000000ff000c7202 */ /* 0x000fe40000000f00 */
[----:B------:R-:W-:Y:S01]  /*0170*/  MOV R14, R13 ;  /* 0x0000000d000e7202 */ /* 0x000fe20000000f00 */
[----:B------:R-:W-:-:S04]  /*0180*/  ULOP3.LUT UR4, UR18, 0x7ffffff8, URZ, 0xc0, !UPT ;  /* 0x7ffffff812047892 */ /* 0x000fc8000f8ec0ff */
[----:B------:R-:W-:Y:S01]  /*0190*/  UIADD3 UR5, UPT, UPT, -UR4, URZ, URZ ;  /* 0x000000ff04057290 */ /* 0x000fe2000fffe1ff */
[----:B0-----:R-:W-:Y:S01]  /*01a0*/  MOV R2, UR20 ;  /* 0x0000001400027c02 */ /* 0x001fe20008000f00 */
[----:B------:R-:W-:Y:S01]  /*01b0*/  UIMAD.WIDE.U32 UR6, UR18, 0xc, UR22 ;  /* 0x0000000c120678a5 */ /* 0x000fe2000f8e0016 */
[----:B------:R-:W-:Y:S01]  /*01c0*/  MOV R3, UR21 ;  /* 0x0000001500037c02 */ /* 0x000fe20008000f00 */
[----:B------:R-:W-:Y:S02]  /*01d0*/  UIMAD.WIDE.U32 UR8, UR18, 0x10, UR22 ;  /* 0x00000010120878a5 */ /* 0x000fe4000f8e0016 */
[----:B------:R-:W-:Y:S01]  /*01e0*/  UIMAD.WIDE.U32 UR10, UR18, 0x14, UR22 ;  /* 0x00000014120a78a5 */ /* 0x000fe2000f8e0016 */
[----:B------:R-:W-:Y:S01]  /*01f0*/  IMAD.WIDE.U32 R2, R5, 0x4, R2 ;  /* 0x0000000405027825 */ /* 0x000fe200078e0002 */
[----:B------:R-:W-:Y:S02]  /*0200*/  UIMAD.WIDE.U32 UR12, UR18, 0x18, UR22 ;  /* 0x00000018120c78a5 */ /* 0x000fe4000f8e0016 */
[----:B------:R-:W-:Y:S01]  /*0210*/  UIMAD.WIDE.U32 UR14, UR18, 0x1c, UR22 ;  /* 0x0000001c120e78a5 */ /* 0x000fe2000f8e0016 */
[----:B------:R-:W-:-:S04]  /*0220*/  IADD3 R2, P0, PT, R2, 0x10, RZ ;  /* 0x0000001002027810 */ /* 0x000fc80007f1e0ff */
[----:B------:R-:W-:-:S09]  /*0230*/  IADD3.X R3, PT, PT, RZ, R3, RZ, P0, !PT ;  /* 0x00000003ff037210 */ /* 0x000fd200007fe4ff */
.L_x_8:
[----:B------:R-:W-:Y:S01]  /*0240*/  HFMA2 R23, -RZ, RZ, 0, 2.384185791015625e-07 ;  /* 0x00000004ff177431 */ /* 0x000fe200000001ff */
[----:B------:R-:W-:Y:S01]  /*0250*/  UIMAD.WIDE.U32 UR24, UR18, 0x4, UR22 ;  /* 0x00000004121878a5 */ /* 0x000fe2000f8e0016 */
[----:B------:R-:W2:Y:S01]  /*0260*/  LDG.E R21, desc[UR16][R2.64+-0x10] ;  /* 0xfffff01002157981 */ /* 0x000ea2000c1e1900 */
[----:B------:R-:W-:Y:S01]  /*0270*/  UIMAD.WIDE.U32 UR20, UR18, 0x8, UR22 ;  /* 0x00000008121478a5 */ /* 0x000fe2000f8e0016 */
[----:B------:R-:W-:Y:S02]  /*0280*/  IMAD.MOV.U32 R11, RZ, RZ, 0x4 ;  /* 0x00000004ff0b7424 */ /* 0x000fe400078e00ff */
[----:B------:R-:W-:Y:S01]  /*0290*/  HFMA2 R7, -RZ, RZ, 0, 2.384185791015625e-07 ;  /* 0x00000004ff077431 */ /* 0x000fe200000001ff */
[----:B------:R-:W3:Y:S01]  /*02a0*/  LDG.E R19, desc[UR16][R2.64+-0xc] ;  /* 0xfffff41002137981 */ /* 0x000ee2000c1e1900 */
[----:B------:R-:W-:Y:S02]  /*02b0*/  MOV R8, UR24 ;  /* 0x0000001800087c02 */ /* 0x000fe40008000f00 */
[----:B------:R-:W-:Y:S01]  /*02c0*/  MOV R9, UR25 ;  /* 0x0000001900097c02 */ /* 0x000fe20008000f00 */
[C---:B------:R-:W-:Y:S01]  /*02d0*/  IMAD.WIDE R22, R14.reuse, R23, UR22 ;  /* 0x000000160e167e25 */ /* 0x040fe2000f8e0217 */
[----:B------:R-:W-:Y:S01]  /*02e0*/  MOV R24, UR20 ;  /* 0x0000001400187c02 */ /* 0x000fe20008000f00 */
[----:B------:R-:W4:Y:S01]  /*02f0*/  LDG.E R17, desc[UR16][R2.64+-0x8] ;  /* 0xfffff81002117981 */ /* 0x000f22000c1e1900 */
[----:B------:R-:W-:Y:S01]  /*0300*/  MOV R25, UR21 ;  /* 0x0000001500197c02 */ /* 0x000fe20008000f00 */
[----:B------:R-:W-:-:S02]  /*0310*/  IMAD.WIDE R8, R14, 0x4, R8 ;  /* 0x000000040e087825 */ /* 0x000fc400078e0208 */
[----:B------:R-:W2:Y:S02]  /*0320*/  LDG.E R22, desc[UR16][R22.64] ;  /* 0x0000001016167981 */ /* 0x000ea4000c1e1900 */
[C---:B------:R-:W-:Y:S01]  /*0330*/  IMAD.WIDE R24, R14.reuse, 0x4, R24 ;  /* 0x000000040e187825 */ /* 0x040fe200078e0218 */
[----:B------:R-:W-:Y:S01]  /*0340*/  MOV R5, 0x4 ;  /* 0x0000000400057802 */ /* 0x000fe20000000f00 */
[----:B------:R0:W3:Y:S02]  /*0350*/  LDG.E R20, desc[UR16][R8.64] ;  /* 0x0000001008147981 */ /* 0x0000e4000c1e1900 */
[C---:B------:R-:W-:Y:S02]  /*0360*/  IMAD.WIDE R10, R14.reuse, R11, UR6 ;  /* 0x000000060e0a7e25 */ /* 0x040fe4000f8e020b */
[----:B------:R-:W4:Y:S02]  /*0370*/  LDG.E R18, desc[UR16][R24.64] ;  /* 0x0000001018127981 */ /* 0x000f24000c1e1900 */
[----:B------:R-:W-:-:S04]  /*0380*/  IMAD.WIDE R4, R14, R5, UR8 ;  /* 0x000000080e047e25 */ /* 0x000fc8000f8e0205 */
[----:B------:R-:W-:Y:S01]  /*0390*/  HFMA2 R27, -RZ, RZ, 0, 2.384185791015625e-07 ;  /* 0x00000004ff1b7431 */ /* 0x000fe200000001ff */
[----:B------:R1:W5:Y:S01]  /*03a0*/  LDG.E R16, desc[UR16][R10.64] ;  /* 0x000000100a107981 */ /* 0x000362000c1e1900 */
[----:B0-----:R-:W-:-:S03]  /*03b0*/  MOV R9, 0x4 ;  /* 0x0000000400097802 */ /* 0x001fc60000000f00 */
[----:B------:R-:W5:Y:S01]  /*03c0*/  LDG.E R15, desc[UR16][R2.64+-0x4] ;  /* 0xfffffc10020f7981 */ /* 0x000f62000c1e1900 */
[----:B------:R-:W-:-:S03]  /*03d0*/  IMAD.WIDE R6, R14, R7, UR10 ;  /* 0x0000000a0e067e25 */ /* 0x000fc6000f8e0207 */
[----:B------:R0:W5:Y:S01]  /*03e0*/  LDG.E R4, desc[UR16][R4.64] ;  /* 0x0000001004047981 */ /* 0x000162000c1e1900 */
[----:B------:R-:W-:-:S03]  /*03f0*/  IMAD.WIDE R8, R14, R9, UR12 ;  /* 0x0000000c0e087e25 */ /* 0x000fc6000f8e0209 */
[----:B------:R-:W5:Y:S01]  /*0400*/  LDG.E R23, desc[UR16][R2.64] ;  /* 0x0000001002177981 */ /* 0x000f62000c1e1900 */
[----:B-1----:R-:W-:-:S03]  /*0410*/  IMAD.WIDE R10, R14, R27, UR14 ;  /* 0x0000000e0e0a7e25 */ /* 0x002fc6000f8e021b */
[----:B------:R-:W5:Y:S04]  /*0420*/  LDG.E R7, desc[UR16][R6.64] ;  /* 0x0000001006077981 */ /* 0x000f68000c1e1900 */
[----:B------:R-:W5:Y:S04]  /*0430*/  LDG.E R24, desc[UR16][R2.64+0x4] ;  /* 0x0000041002187981 */ /* 0x000f68000c1e1900 */
[----:B------:R-:W5:Y:S04]  /*0440*/  LDG.E R8, desc[UR16][R8.64] ;  /* 0x0000001008087981 */ /* 0x000f68000c1e1900 */
[----:B------:R-:W5:Y:S04]  /*0450*/  LDG.E R25, desc[UR16][R2.64+0x8] ;  /* 0x0000081002197981 */ /* 0x000f68000c1e1900 */
[----:B------:R-:W5:Y:S04]  /*0460*/  LDG.E R10, desc[UR16][R10.64] ;  /* 0x000000100a0a7981 */ /* 0x000f68000c1e1900 */
[----:B------:R1:W5:Y:S01]  /*0470*/  LDG.E R27, desc[UR16][R2.64+0xc] ;  /* 0x00000c10021b7981 */ /* 0x000362000c1e1900 */
[----:B------:R-:W-:-:S04]  /*0480*/  UIADD3 UR5, UPT, UPT, UR5, 0x8, URZ ;  /* 0x0000000805057890 */ /* 0x000fc8000fffe0ff */
[----:B------:R-:W-:Y:S01]  /*0490*/  UISETP.NE.AND UP1, UPT, UR5, URZ, UPT ;  /* 0x000000ff0500728c */ /* 0x000fe2000bf25270 */
[----:B0-----:R-:W-:Y:S02]  /*04a0*/  MOV R5, UR18 ;  /* 0x0000001200057c02 */ /* 0x001fe40008000f00 */
[----:B-1----:R-:W-:Y:S02]  /*04b0*/  IADD3 R2, P0, PT, R2, 0x20, RZ ;  /* 0x0000002002027810 */ /* 0x002fe40007f1e0ff */
[----:B------:R-:W-:Y:S02]  /*04c0*/  LEA R14, R5, R14, 0x3 ;  /* 0x0000000e050e7211 */ /* 0x000fe400078e18ff */
[----:B------:R-:W-:Y:S01]  /*04d0*/  IADD3.X R3, PT, PT, RZ, R3, RZ, P0, !PT ;  /* 0x00000003ff037210 */ /* 0x000fe200007fe4ff */
[----:B--2---:R-:W-:-:S04]  /*04e0*/  FFMA R22, R21, R22, R12 ;  /* 0x0000001615167223 */ /* 0x004fc8000000000c */
[----:B---3--:R-:W-:-:S04]  /*04f0*/  FFMA R20, R19, R20, R22 ;  /* 0x0000001413147223 */ /* 0x008fc80000000016 */
[----:B----4-:R-:W-:-:S04]  /*0500*/  FFMA R18, R17, R18, R20 ;  /* 0x0000001211127223 */ /* 0x010fc80000000014 */
[----:B-----5:R-:W-:-:S04]  /*0510*/  FFMA R16, R15, R16, R18 ;  /* 0x000000100f107223 */ /* 0x020fc80000000012 */
[----:B------:R-:W-:-:S04]  /*0520*/  FFMA R23, R23, R4, R16 ;  /* 0x0000000417177223 */ /* 0x000fc80000000010 */
[----:B------:R-:W-:-:S04]  /*0530*/  FFMA R24, R24, R7, R23 ;  /* 0x0000000718187223 */ /* 0x000fc80000000017 */
[----:B------:R-:W-:-:S04]  /*0540*/  FFMA R8, R25, R8, R24 ;  /* 0x0000000819087223 */ /* 0x000fc80000000018 */
[----:B------:R-:W-:Y:S01]  /*0550*/  FFMA R12, R27, R10, R8 ;  /* 0x0000000a1b0c7223 */ /* 0x000fe20000000008 */
[----:B------:R-:W-:Y:S06]  /*0560*/  BRA.U UP1, `(.L_x_8) ;  /* 0xfffffffd01347547 */ /* 0x000fec000b83ffff */
.L_x_7:
[----:B------:R-:W-:Y:S05]  /*0570*/  BRA.U !UP0, `(.L_x_6) ;  /* 0x00000005083c7547 */ /* 0x000fea000b800000 */
[----:B------:R-:W-:Y:S01]  /*0580*/  UISETP.GE.U32.AND UP0, UPT, UR19, 0x4, UPT ;  /* 0x000000041300788c */ /* 0x000fe2000bf06070 */
[----:B------:R-:W-:Y:S01]  /*0590*/  IMAD R2, R0, UR18, RZ ;  /* 0x0000001200027c24 */ /* 0x000fe2000f8e02ff */
[----:B------:R-:W-:-:S04]  /*05a0*/  ULOP3.LUT UR5, UR18, 0x3, URZ, 0xc0, !UPT ;  /* 0x0000000312057892 */ /* 0x000fc8000f8ec0ff */
[----:B------:R-:W-:-:S03]  /*05b0*/  UISETP.NE.AND UP1, UPT, UR5, URZ, UPT ;  /* 0x000000ff0500728c */ /* 0x000fc6000bf25270 */
[----:B------:R-:W-:Y:S08]  /*05c0*/  BRA.U !UP0, `(.L_x_9) ;  /* 0x00000001087c7547 */ /* 0x000ff0000b800000 */
[----:B------:R-:W0:Y:S01]  /*05d0*/  LDC.64 R6, c[0x0][0x388] ;  /* 0x0000e200ff067b82 */ /* 0x000e220000000a00 */
[----:B------:R-:W1:Y:S01]  /*05e0*/  LDCU.64 UR6, c[0x0][0x380] ;  /* 0x00007000ff0677ac */ /* 0x000e620008000a00 */
[----:B------:R-:W-:Y:S01]  /*05f0*/  MOV R4, UR4 ;  /* 0x0000000400047c02 */ /* 0x000fe20008000f00 */
[C---:B------:R-:W-:Y:S01]  /*0600*/  VIADD R3, R2.reuse, UR4 ;  /* 0x0000000402037c36 */ /* 0x040fe20008000000 */
[----:B------:R-:W-:Y:S02]  /*0610*/  MOV R11, UR18 ;  /* 0x00000012000b7c02 */ /* 0x000fe40008000f00 */
[----:B------:R-:W-:Y:S01]  /*0620*/  IADD3 R14, P0, PT, R2, UR4, RZ ;  /* 0x00000004020e7c10 */ /* 0x000fe2000ff1e0ff */
[----:B------:R-:W-:Y:S01]  /*0630*/  IMAD R5, R4, UR18, R13 ;  /* 0x0000001204057c24 */ /* 0x000fe2000f8e020d */
[----:B------:R-:W2:Y:S01]  /*0640*/  LDC.64 R8, c[0x0][0x380] ;  /* 0x0000e000ff087b82 */ /* 0x000ea20000000a00 */
[----:B------:R-:W-:Y:S02]  /*0650*/  MOV R15, UR18 ;  /* 0x00000012000f7c02 */ /* 0x000fe40008000f00 */
[----:B------:R-:W-:Y:S01]  /*0660*/  MOV R17, UR18 ;  /* 0x0000001200117c02 */ /* 0x000fe20008000f00 */
[----:B0-----:R-:W-:-:S04]  /*0670*/  IMAD.WIDE R6, R5, 0x4, R6 ;  /* 0x0000000405067825 */ /* 0x001fc800078e0206 */
[----:B------:R-:W-:Y:S02]  /*0680*/  IMAD.WIDE.U32 R10, R11, 0x4, R6 ;  /* 0x000000040b0a7825 */ /* 0x000fe400078e0006 */
[----:B------:R-:W3:Y:S02]  /*0690*/  LDG.E R6, desc[UR16][R6.64] ;  /* 0x0000001006067981 */ /* 0x000ee4000c1e1900 */
[----:B--2---:R-:W-:Y:S01]  /*06a0*/  IMAD.WIDE.U32 R8, R3, 0x4, R8 ;  /* 0x0000000403087825 */ /* 0x004fe200078e0008 */
[----:B------:R-:W-:Y:S02]  /*06b0*/  IADD3.X R3, PT, PT, RZ, RZ, RZ, P0, !PT ;  /* 0x000000ffff037210 */ /* 0x000fe400007fe4ff */
[----:B-1----:R-:W-:-:S03]  /*06c0*/  LEA R4, P0, R14, UR6, 0x2 ;  /* 0x000000060e047c11 */ /* 0x002fc6000f8010ff */
[----:B------:R-:W3:Y:S01]  /*06d0*/  LDG.E R9, desc[UR16][R8.64] ;  /* 0x0000001008097981 */ /* 0x000ee2000c1e1900 */
[----:B------:R-:W-:Y:S01]  /*06e0*/  LEA.HI.X R5, R14, UR7, R3, 0x2, P0 ;  /* 0x000000070e057c11 */ /* 0x000fe200080f1403 */
[----:B------:R-:W-:Y:S02]  /*06f0*/  IMAD.WIDE.U32 R14, R15, 0x4, R10 ;  /* 0x000000040f0e7825 */ /* 0x000fe400078e000a */
[----:B------:R-:W2:Y:S04]  /*0700*/  LDG.E R3, desc[UR16][R10.64] ;  /* 0x000000100a037981 */ /* 0x000ea8000c1e1900 */
[----:B------:R-:W2:Y:S01]  /*0710*/  LDG.E R18, desc[UR16][R4.64+0x4] ;  /* 0x0000041004127981 */ /* 0x000ea2000c1e1900 */
[----:B------:R-:W-:-:S03]  /*0720*/  IMAD.WIDE.U32 R16, R17, 0x4, R14 ;  /* 0x0000000411107825 */ /* 0x000fc600078e000e */
[----:B------:R-:W4:Y:S04]  /*0730*/  LDG.E R19, desc[UR16][R14.64] ;  /* 0x000000100e137981 */ /* 0x000f28000c1e1900 */
[----:B------:R-:W4:Y:S04]  /*0740*/  LDG.E R20, desc[UR16][R4.64+0x8] ;  /* 0x0000081004147981 */ /* 0x000f28000c1e1900 */
[----:B------:R-:W5:Y:S04]  /*0750*/  LDG.E R22, desc[UR16][R4.64+0xc] ;  /* 0x00000c1004167981 */ /* 0x000f68000c1e1900 */
[----:B------:R-:W5:Y:S01]  /*0760*/  LDG.E R16, desc[UR16][R16.64] ;  /* 0x0000001010107981 */ /* 0x000f62000c1e1900 */
[----:B------:R-:W-:Y:S01]  /*0770*/  UIADD3 UR4, UPT, UPT, UR4, 0x4, URZ ;  /* 0x0000000404047890 */ /* 0x000fe2000fffe0ff */
[----:B---3--:R-:W-:-:S04]  /*0780*/  FFMA R9, R9, R6, R12 ;  /* 0x0000000609097223 */ /* 0x008fc8000000000c */
[----:B--2---:R-:W-:-:S04]  /*0790*/  FFMA R3, R18, R3, R9 ;  /* 0x0000000312037223 */ /* 0x004fc80000000009 */
[----:B----4-:R-:W-:-:S04]  /*07a0*/  FFMA R3, R20, R19, R3 ;  /* 0x0000001314037223 */ /* 0x010fc80000000003 */
[----:B-----5:R-:W-:-:S07]  /*07b0*/  FFMA R12, R22, R16, R3 ;  /* 0x00000010160c7223 */ /* 0x020fce0000000003 */
.L_x_9:
[----:B------:R-:W-:Y:S05]  /*07c0*/  BRA.U !UP1, `(.L_x_6) ;  /* 0x0000000109a87547 */ /* 0x000fea000b800000 */
[----:B------:R-:W-:Y:S01]  /*07d0*/  UISETP.NE.AND UP0, UPT, UR5, 0x1, UPT ;  /* 0x000000010500788c */ /* 0x000fe2000bf05270 */
[----:B------:R-:W-:Y:S01]  /*07e0*/  MOV R4, UR4 ;  /* 0x0000000400047c02 */ /* 0x000fe20008000f00 */
[----:B------:R-:W-:Y:S02]  /*07f0*/  ULOP3.LUT UR5, UR18, 0x1, URZ, 0xc0, !UPT ;  /* 0x0000000112057892 */ /* 0x000fe4000f8ec0ff */
[----:B------:R-:W-:Y:S02]  /*0800*/  MOV R17, UR18 ;  /* 0x0000001200117c02 */ /* 0x000fe40008000f00 */
[----:B------:R-:W-:Y:S01]  /*0810*/  UISETP.NE.U32.AND UP1, UPT, UR5, 0x1, UPT ;  /* 0x000000010500788c */ /* 0x000fe2000bf25070 */
[----:B------:R-:W-:-:S04]  /*0820*/  PLOP3.LUT P1, PT, PT, PT, UP0, 0x80, 0x8 ;  /* 0x000000000008781c */ /* 0x000fc80003f2f008 */
[----:B------:R-:W0:Y:S01]  /*0830*/  @UP0 LDCU.128 UR8, c[0x0][0x380] ;  /* 0x00007000ff0807ac */ /* 0x000e220008000c00 */
[----:B------:R-:W-:Y:S01]  /*0840*/  PLOP3.LUT P0, PT, PT, PT, UP1, 0x80, 0x8 ;  /* 0x000000000008781c */ /* 0x000fe20003f0f018 */
[----:B------:R-:W1:Y:S04]  /*0850*/  @UP0 LDCU.64 UR6, c[0x0][0x380] ;  /* 0x00007000ff0607ac */ /* 0x000e680008000a00 */
[----:B------:R-:W2:Y:S03]  /*0860*/  @!UP1 LDCU.128 UR12, c[0x0][0x380] ;  /* 0x00007000ff0c97ac */ /* 0x000ea60008000c00 */
[C---:B------:R-:W-:Y:S02]  /*0870*/  @P1 IADD3 R3, PT, PT, R2.reuse, UR4, RZ ;  /* 0x0000000402031c10 */ /* 0x040fe4000fffe0ff */
[----:B------:R-:W-:Y:S01]  /*0880*/  @P1 IADD3 R5, P2, PT, R2, UR4, RZ ;  /* 0x0000000402051c10 */ /* 0x000fe2000ff5e0ff */
[----:B------:R-:W-:-:S03]  /*0890*/  @UP0 UIADD3 UR4, UPT, UPT, UR4, 0x2, URZ ;  /* 0x0000000204040890 */ /* 0x000fc6000fffe0ff */
[----:B------:R-:W-:Y:S02]  /*08a0*/  @P1 IADD3.X R8, PT, PT, RZ, RZ, RZ, P2, !PT ;  /* 0x000000ffff081210 */ /* 0x000fe400017fe4ff */
[----:B0-----:R-:W-:Y:S01]  /*08b0*/  MOV R14, UR8 ;  /* 0x00000008000e7c02 */ /* 0x001fe20008000f00 */
[----:B------:R-:W-:Y:S01]  /*08c0*/  IMAD.U32 R6, RZ, RZ, UR10 ;  /* 0x0000000aff067e24 */ /* 0x000fe2000f8e00ff */
[----:B------:R-:W-:Y:S02]  /*08d0*/  MOV R15, UR9 ;  /* 0x00000009000f7c02 */ /* 0x000fe40008000f00 */
[----:B------:R-:W-:Y:S01]  /*08e0*/  MOV R7, UR11 ;  /* 0x0000000b00077c02 */ /* 0x000fe20008000f00 */
[----:B------:R-:W-:-:S04]  /*08f0*/  @P1 IMAD.WIDE.U32 R14, R3, 0x4, R14 ;  /* 0x00000004030e1825 */ /* 0x000fc800078e000e */
[----:B------:R-:W-:Y:S01]  /*0900*/  @P1 IMAD R3, R4, UR18, R13 ;  /* 0x0000001204031c24 */ /* 0x000fe2000f8e020d */
[----:B-1----:R-:W-:Y:S02]  /*0910*/  @P1 LEA R4, P2, R5, UR6, 0x2 ;  /* 0x0000000605041c11 */ /* 0x002fe4000f8410ff */
[----:B------:R-:W-:Y:S01]  /*0920*/  MOV R18, UR4 ;  /* 0x0000000400127c02 */ /* 0x000fe20008000f00 */
[----:B------:R-:W-:Y:S01]  /*0930*/  @P1 IMAD.WIDE R6, R3, 0x4, R6 ;  /* 0x0000000403061825 */ /* 0x000fe200078e0206 */
[----:B------:R-:W-:Y:S01]  /*0940*/  @P1 LEA.HI.X R5, R5, UR7, R8, 0x2, P2 ;  /* 0x0000000705051c11 */ /* 0x000fe200090f1408 */
[----:B------:R-:W3:Y:S01]  /*0950*/  @P1 LDG.E R3, desc[UR16][R14.64] ;  /* 0x000000100e031981 */ /* 0x000ee2000c1e1900 */
[----:B--2---:R-:W-:Y:S01]  /*0960*/  MOV R8, UR12 ;  /* 0x0000000c00087c02 */ /* 0x004fe20008000f00 */
[----:B------:R-:W-:Y:S01]  /*0970*/  @!P0 IMAD R21, R18, UR18, R13 ;  /* 0x0000001212158c24 */ /* 0x000fe2000f8e020d */
[----:B------:R-:W-:Y:S01]  /*0980*/  MOV R9, UR13 ;  /* 0x0000000d00097c02 */ /* 0x000fe20008000f00 */
[----:B------:R-:W-:Y:S01]  /*0990*/  @P1 IMAD.WIDE.U32 R16, R17, 0x4, R6 ;  /* 0x0000000411101825 */ /* 0x000fe200078e0006 */
[----:B------:R-:W-:Y:S01]  /*09a0*/  @!P0 IADD3 R19, PT, PT, R2, UR4, RZ ;  /* 0x0000000402138c10 */ /* 0x000fe2000fffe0ff */
[----:B------:R-:W3:Y:S01]  /*09b0*/  @P1 LDG.E R6, desc[UR16][R6.64] ;  /* 0x0000001006061981 */ /* 0x000ee2000c1e1900 */
[----:B------:R-:W-:-:S02]  /*09c0*/  MOV R10, UR14 ;  /* 0x0000000e000a7c02 */ /* 0x000fc40008000f00 */
[----:B------:R-:W-:Y:S01]  /*09d0*/  MOV R11, UR15 ;  /* 0x0000000f000b7c02 */ /* 0x000fe20008000f00 */
[----:B------:R-:W-:Y:S01]  /*09e0*/  @!P0 IMAD.WIDE.U32 R8, R19, 0x4, R8 ;  /* 0x0000000413088825 */ /* 0x000fe200078e0008 */
[----:B------:R-:W2:Y:S03]  /*09f0*/  @P1 LDG.E R16, desc[UR16][R16.64] ;  /* 0x0000001010101981 */ /* 0x000ea6000c1e1900 */
[----:B------:R-:W-:Y:S01]  /*0a00*/  @!P0 IMAD.WIDE R10, R21, 0x4, R10 ;  /* 0x00000004150a8825 */ /* 0x000fe200078e020a */
[----:B------:R-:W2:Y:S04]  /*0a10*/  @P1 LDG.E R4, desc[UR16][R4.64+0x4] ;  /* 0x0000041004041981 */ /* 0x000ea8000c1e1900 */
[----:B------:R-:W4:Y:S04]  /*0a20*/  @!P0 LDG.E R9, desc[UR16][R8.64] ;  /* 0x0000001008098981 */ /* 0x000f28000c1e1900 */
[----:B------:R-:W4:Y:S01]  /*0a30*/  @!P0 LDG.E R10, desc[UR16][R10.64] ;  /* 0x000000100a0a8981 */ /* 0x000f22000c1e1900 */
[----:B---3--:R-:W-:-:S04]  /*0a40*/  @P1 FFMA R3, R3, R6, R12 ;  /* 0x0000000603031223 */ /* 0x008fc8000000000c */
[----:B--2---:R-:W-:-:S04]  /*0a50*/  @P1 FFMA R12, R4, R16, R3 ;  /* 0x00000010040c1223 */ /* 0x004fc80000000003 */
[----:B----4-:R-:W-:-:S07]  /*0a60*/  @!P0 FFMA R12, R9, R10, R12 ;  /* 0x0000000a090c8223 */ /* 0x010fce000000000c */
.L_x_6:
[----:B------:R-:W0:Y:S01]  /*0a70*/  LDC.64 R2, c[0x0][0x390] ;  /* 0x0000e400ff027b82 */ /* 0x000e220000000a00 */
[----:B------:R-:W-:-:S04]  /*0a80*/  IMAD R13, R0, UR18, R13 ;  /* 0x00000012000d7c24 */ /* 0x000fc8000f8e020d */
[----:B0-----:R-:W-:-:S05]  /*0a90*/  IMAD.WIDE R2, R13, 0x4, R2 ;  /* 0x000000040d027825 */ /* 0x001fca00078e0202 */
[----:B------:R-:W-:Y:S01]  /*0aa0*/  STG.E desc[UR16][R2.64], R12 ;  /* 0x0000000c02007986 */ /* 0x000fe2000c101910 */
[----:B------:R-:W-:Y:S05]  /*0ab0*/  EXIT ;  /* 0x000000000000794d */ /* 0x000fea0003800000 */
.L_x_10:
        /* <DEDUP_REMOVED lines=12> */
.L_x_12:


//--------------------- .nv.shared._Z16sMatrixMulKernelPfS_S_i --------------------------
	.section	.nv.shared._Z16sMatrixMulKernelPfS_S_i,"aw",@nobits
	.sectionflags	@""
	.align	4
.nv.shared._Z16sMatrixMulKernelPfS_S_i:
	.zero		1056


//--------------------- .nv.shared.reserved.0     --------------------------
	.section	.nv.shared.reserved.0,"aw",@nobits
	.weak		__nv_reservedSMEM_offset_0_alias
	.size		__nv_reservedSMEM_offset_0_alias, 0, 64
	.other		__nv_reservedSMEM_offset_0_alias,@"STO_CUDA_RESERVED_SHARED STV_DEFAULT"
__nv_reservedSMEM_offset_0_alias:
	.zero		0
	.zero		64


//--------------------- .nv.constant0._Z16sMatrixMulKernelPfS_S_i --------------------------
	.section	.nv.constant0._Z16sMatrixMulKernelPfS_S_i,"a",@progbits
	.sectionflags	@""
	.align	4
.nv.constant0._Z16sMatrixMulKernelPfS_S_i:
	.zero		924


//--------------------- .nv.constant0._Z15MatrixMulKernelPfS_S_i --------------------------
	.section	.nv.constant0._Z15MatrixMulKernelPfS_S_i,"a",@progbits
	.sectionflags	@""
	.align	4
.nv.constant0._Z15MatrixMulKernelPfS_S_i:
	.zero		924


//--------------------- SYMBOLS --------------------------

	.type		.nv.reservedSmem.offset0,@object
	.size		.nv.reservedSmem.offset0,0x4
	.type		.nv.reservedSmem.cap,@object
	.size		.nv.reservedSmem.cap,0x4
